// auto-generated by cutlass_sweep.conv — config: {"arch": "sm_100", "cluster_m": 1, "cluster_n": 1, "conv_kind": "wgrad", "dtype": "tf32", "ndim": 3, "tile_k": 32, "tile_m": 64, "tile_n": 128}
#include "cutlass/cutlass.h"
#include "cute/tensor.hpp"
#include "cutlass/kernel_hardware_info.hpp"
#include "cutlass/conv/convolution.h"
#include "cutlass/conv/dispatch_policy.hpp"
#include "cutlass/conv/collective/collective_builder.hpp"
#include "cutlass/conv/kernel/conv_universal.hpp"
#include "cutlass/conv/device/conv_universal_adapter.hpp"
#include "cutlass/epilogue/collective/collective_builder.hpp"

using namespace cute;
using Elem = cutlass::tfloat32_t;
using Acc  = float;
using LayoutAB = cutlass::layout::TensorNDHWC;
using LayoutC  = cutlass::layout::TensorKCSRT;
constexpr auto ConvOp = cutlass::conv::Operator::kWgrad;
using TileShape    = Shape<_64, Shape<_128>, Shape<_32>>;
using ClusterShape = Shape<_1, _1, _1>;

using CollectiveEpilogue = typename cutlass::epilogue::collective::CollectiveBuilder<
    cutlass::arch::Sm100, cutlass::arch::OpClassTensorOp,
    TileShape, ClusterShape,
    cutlass::epilogue::collective::EpilogueTileAuto,
    Acc, Acc,
    Elem, LayoutC, 128 / cutlass::sizeof_bits<Elem>::value,
    Elem, LayoutC, 128 / cutlass::sizeof_bits<Elem>::value,
    cutlass::epilogue::collective::EpilogueScheduleAuto
  >::CollectiveOp;

using CollectiveMainloop = typename cutlass::conv::collective::CollectiveBuilder<
    cutlass::arch::Sm100, cutlass::arch::OpClassTensorOp, ConvOp,
    Elem, LayoutAB, 128 / cutlass::sizeof_bits<Elem>::value,
    Elem, LayoutAB, 128 / cutlass::sizeof_bits<Elem>::value,
    Acc,
    TileShape, ClusterShape,
    cutlass::conv::collective::StageCountAutoCarveout<
        static_cast<int>(sizeof(typename CollectiveEpilogue::SharedStorage))>,
    cutlass::conv::collective::KernelScheduleAuto
  >::CollectiveOp;

using ProblemShape = cutlass::conv::ConvProblemShape<
    ConvOp, CollectiveMainloop::DispatchPolicy::NumSpatialDimensions>;
using ConvKernel = cutlass::conv::kernel::ConvUniversal<
    ProblemShape, CollectiveMainloop, CollectiveEpilogue>;
using Conv = cutlass::conv::device::ConvUniversalAdapter<ConvKernel>;

auto* _anchor = &cutlass::device_kernel<ConvKernel>;


// ===== COMPILED SASS (sm_100a) =====

	.target	sm_100a

	.elftype	@"ET_EXEC"


//--------------------- .note.nv.tkinfo           --------------------------
	.section	.note.nv.tkinfo,"",@"SHT_NOTE"
	.sectionflags	@"SHF_NOTE_NV_TKINFO"
	.tkinfo
        /*0018*/ 	.word	0x00000002
        /*0030*/ 	.string	""
        /*0030*/ 	.string	"ptxas"
        /*0030*/ 	.string	"Cuda compilation tools, release 13.0, V13.0.88"
        /*0030*/ 	.string	"Build cuda_13.0.r13.0/compiler.36424714_0"
        /*0030*/ 	.string	"-arch sm_100a -m 64 "



//--------------------- .note.nv.cuinfo           --------------------------
	.section	.note.nv.cuinfo,"",@"SHT_NOTE"
	.sectionflags	@"SHF_NOTE_NV_CUINFO"
        /*0018*/ 	.short	0x0002
        /*001a*/ 	.short	0x0064
        /*001c*/ 	.short	0x0082
	.zero		2


//--------------------- .nv.info                  --------------------------
	.section	.nv.info,"",@"SHT_CUDA_INFO"
	.align	4


	//----- nvinfo : EIATTR_REGCOUNT
	.align		4
        /*0000*/ 	.byte	0x04, 0x2f
        /*0002*/ 	.short	(.L_19 - .L_18)
	.align		4
.L_18:
        /*0004*/ 	.word	index@(_ZN7cutlass13device_kernelINS_4conv6kernel13ConvUniversalINS1_16ConvProblemShapeILNS1_8OperatorE2ELi3EEENS1_10collective14CollectiveConvINS1_47MainloopSm100TmaUmmaWarpSpecializedImplicitGemmILS5_2ELi8ELi3ELi1ELi2EN4cute5tupleIJNSA_1CILi1EEESD_SD_EEEEENSB_IJNSC_ILi64EEENSB_IJNSC_ILi128EEEEEENSB_IJNSC_ILi32EEEEEEEEENS_10tfloat32_tESM_NSA_8TiledMMAINSA_8MMA_AtomIJNSA_17SM100_MMA_TF32_SSISM_SM_fLi64ELi128ELNSA_4UMMA5MajorE1ELSR_1ELNSQ_7ScaleInE0ELSS_0EEEEEENSA_6LayoutISE_NSB_IJNSC_ILi0EEESW_SW_EEEEENSB_IJNSA_10UnderscoreESZ_SZ_EEEEENS7_6detail27Sm100ImplicitGemmTileTraitsINSA_13SM90_TMA_LOADENSA_14ComposedLayoutINSA_7SwizzleILi2ELi5ELi2EEENSA_18smem_ptr_flag_bitsILi32EEENSV_INSB_IJSJ_NSC_ILi4EEEEEENSB_IJSD_SJ_EEEEEEEvEENS13_INSA_20SM90_TMA_LOAD_IM2COLES1E_vEEEENS_8epilogue10collective18CollectiveEpilogueINS1J_23Sm100TmaWarpSpecializedILi4ELi2ELi16ELb1ELb0EEEJSL_NSB_IJNSV_ISG_SD_EENSV_ISJ_SD_EEEEESM_NSB_IJlNSB_IJSD_lllEEESW_EEESM_S1S_NS1J_6fusion15FusionCallbacksIS1N_NS1T_17LinearCombinationISM_fSM_fLNS_15FloatRoundStyleE2EEESL_S1Q_JEEENSA_5SM1004TMEM4LOAD26SM100_TMEM_LOAD_16dp128b8xES14_NS15_INS16_ILi3ELi4ELi3EEES19_NSV_INSB_IJNSC_ILi8EEESJ_EEENSB_IJSJ_SD_EEEEEEENSA_17SM75_U32x4_LDSM_NENSA_14SM90_TMA_STOREES28_NSA_17SM90_U32x4_STSM_NENSA_39AutoVectorizingCopyWithAssumedAlignmentILi128EEEEEEvvEEEEvNT_6ParamsE)
        /*0008*/ 	.word	0x00000060


	//----- nvinfo : EIATTR_FRAME_SIZE
	.align		4
.L_19:
        /*000c*/ 	.byte	0x04, 0x11
        /*000e*/ 	.short	(.L_21 - .L_20)
	.align		4
.L_20:
        /*0010*/ 	.word	index@($__internal_2_$__cuda_sm10x_tcgen05_guardrail_trap_unallocated_columns_being_dealloced)
        /*0014*/ 	.word	0x00000008


	//----- nvinfo : EIATTR_FRAME_SIZE
	.align		4
.L_21:
        /*0018*/ 	.byte	0x04, 0x11
        /*001a*/ 	.short	(.L_23 - .L_22)
	.align		4
.L_22:
        /*001c*/ 	.word	index@($__internal_1_$__cuda_sm10x_tcgen05_guardrail_trap_phase_invalid_during_alloc)
        /*0020*/ 	.word	0x00000008


	//----- nvinfo : EIATTR_FRAME_SIZE
	.align		4
.L_23:
        /*0024*/ 	.byte	0x04, 0x11
        /*0026*/ 	.short	(.L_25 - .L_24)
	.align		4
.L_24:
        /*0028*/ 	.word	index@($__internal_0_$__cuda_sm10x_tcgen05_guardrail_trap_col_being_dealloced_not_returned_by_alloc)
        /*002c*/ 	.word	0x00000008


	//----- nvinfo : EIATTR_FRAME_SIZE
	.align		4
.L_25:
        /*0030*/ 	.byte	0x04, 0x11
        /*0032*/ 	.short	(.L_27 - .L_26)
	.align		4
.L_26:
        /*0034*/ 	.word	index@(_ZN7cutlass13device_kernelINS_4conv6kernel13ConvUniversalINS1_16ConvProblemShapeILNS1_8OperatorE2ELi3EEENS1_10collective14CollectiveConvINS1_47MainloopSm100TmaUmmaWarpSpecializedImplicitGemmILS5_2ELi8ELi3ELi1ELi2EN4cute5tupleIJNSA_1CILi1EEESD_SD_EEEEENSB_IJNSC_ILi64EEENSB_IJNSC_ILi128EEEEEENSB_IJNSC_ILi32EEEEEEEEENS_10tfloat32_tESM_NSA_8TiledMMAINSA_8MMA_AtomIJNSA_17SM100_MMA_TF32_SSISM_SM_fLi64ELi128ELNSA_4UMMA5MajorE1ELSR_1ELNSQ_7ScaleInE0ELSS_0EEEEEENSA_6LayoutISE_NSB_IJNSC_ILi0EEESW_SW_EEEEENSB_IJNSA_10UnderscoreESZ_SZ_EEEEENS7_6detail27Sm100ImplicitGemmTileTraitsINSA_13SM90_TMA_LOADENSA_14ComposedLayoutINSA_7SwizzleILi2ELi5ELi2EEENSA_18smem_ptr_flag_bitsILi32EEENSV_INSB_IJSJ_NSC_ILi4EEEEEENSB_IJSD_SJ_EEEEEEEvEENS13_INSA_20SM90_TMA_LOAD_IM2COLES1E_vEEEENS_8epilogue10collective18CollectiveEpilogueINS1J_23Sm100TmaWarpSpecializedILi4ELi2ELi16ELb1ELb0EEEJSL_NSB_IJNSV_ISG_SD_EENSV_ISJ_SD_EEEEESM_NSB_IJlNSB_IJSD_lllEEESW_EEESM_S1S_NS1J_6fusion15FusionCallbacksIS1N_NS1T_17LinearCombinationISM_fSM_fLNS_15FloatRoundStyleE2EEESL_S1Q_JEEENSA_5SM1004TMEM4LOAD26SM100_TMEM_LOAD_16dp128b8xES14_NS15_INS16_ILi3ELi4ELi3EEES19_NSV_INSB_IJNSC_ILi8EEESJ_EEENSB_IJSJ_SD_EEEEEEENSA_17SM75_U32x4_LDSM_NENSA_14SM90_TMA_STOREES28_NSA_17SM90_U32x4_STSM_NENSA_39AutoVectorizingCopyWithAssumedAlignmentILi128EEEEEEvvEEEEvNT_6ParamsE)
        /*0038*/ 	.word	0x00000008


	//----- nvinfo : EIATTR_MIN_STACK_SIZE
	.align		4
.L_27:
        /*003c*/ 	.byte	0x04, 0x12
        /*003e*/ 	.short	(.L_29 - .L_28)
	.align		4
.L_28:
        /*0040*/ 	.word	index@(_ZN7cutlass13device_kernelINS_4conv6kernel13ConvUniversalINS1_16ConvProblemShapeILNS1_8OperatorE2ELi3EEENS1_10collective14CollectiveConvINS1_47MainloopSm100TmaUmmaWarpSpecializedImplicitGemmILS5_2ELi8ELi3ELi1ELi2EN4cute5tupleIJNSA_1CILi1EEESD_SD_EEEEENSB_IJNSC_ILi64EEENSB_IJNSC_ILi128EEEEEENSB_IJNSC_ILi32EEEEEEEEENS_10tfloat32_tESM_NSA_8TiledMMAINSA_8MMA_AtomIJNSA_17SM100_MMA_TF32_SSISM_SM_fLi64ELi128ELNSA_4UMMA5MajorE1ELSR_1ELNSQ_7ScaleInE0ELSS_0EEEEEENSA_6LayoutISE_NSB_IJNSC_ILi0EEESW_SW_EEEEENSB_IJNSA_10UnderscoreESZ_SZ_EEEEENS7_6detail27Sm100ImplicitGemmTileTraitsINSA_13SM90_TMA_LOADENSA_14ComposedLayoutINSA_7SwizzleILi2ELi5ELi2EEENSA_18smem_ptr_flag_bitsILi32EEENSV_INSB_IJSJ_NSC_ILi4EEEEEENSB_IJSD_SJ_EEEEEEEvEENS13_INSA_20SM90_TMA_LOAD_IM2COLES1E_vEEEENS_8epilogue10collective18CollectiveEpilogueINS1J_23Sm100TmaWarpSpecializedILi4ELi2ELi16ELb1ELb0EEEJSL_NSB_IJNSV_ISG_SD_EENSV_ISJ_SD_EEEEESM_NSB_IJlNSB_IJSD_lllEEESW_EEESM_S1S_NS1J_6fusion15FusionCallbacksIS1N_NS1T_17LinearCombinationISM_fSM_fLNS_15FloatRoundStyleE2EEESL_S1Q_JEEENSA_5SM1004TMEM4LOAD26SM100_TMEM_LOAD_16dp128b8xES14_NS15_INS16_ILi3ELi4ELi3EEES19_NSV_INSB_IJNSC_ILi8EEESJ_EEENSB_IJSJ_SD_EEEEEEENSA_17SM75_U32x4_LDSM_NENSA_14SM90_TMA_STOREES28_NSA_17SM90_U32x4_STSM_NENSA_39AutoVectorizingCopyWithAssumedAlignmentILi128EEEEEEvvEEEEvNT_6ParamsE)
        /*0044*/ 	.word	0x00000008
.L_29:


//--------------------- .nv.compat                --------------------------
	.section	.nv.compat,"",@"SHT_CUDA_COMPAT_INFO"
	.align	4
        /*0000*/ 	.byte	0x02, 0x09, 0x01, 0x00, 0x02, 0x02, 0x02, 0x00, 0x02, 0x05, 0x05, 0x00, 0x03, 0x07, 0x01, 0x01
        /*0010*/ 	.byte	0x02, 0x03, 0x01, 0x00, 0x02, 0x06, 0x01, 0x00, 0x04, 0x0b, 0x08, 0x00, 0x09, 0x00, 0x00, 0x00
        /*0020*/ 	.byte	0x00, 0x00, 0x00, 0x00


//--------------------- .nv.info._ZN7cutlass13device_kernelINS_4conv6kernel13ConvUniversalINS1_16ConvProblemShapeILNS1_8OperatorE2ELi3EEENS1_10collective14CollectiveConvINS1_47MainloopSm100TmaUmmaWarpSpecializedImplicitGemmILS5_2ELi8ELi3ELi1ELi2EN4cute5tupleIJNSA_1CILi1EEESD_SD_EEEEENSB_IJNSC_ILi64EEENSB_IJNSC_ILi128EEEEEENSB_IJNSC_ILi32EEEEEEEEENS_10tfloat32_tESM_NSA_8TiledMMAINSA_8MMA_AtomIJNSA_17SM100_MMA_TF32_SSISM_SM_fLi64ELi128ELNSA_4UMMA5MajorE1ELSR_1ELNSQ_7ScaleInE0ELSS_0EEEEEENSA_6LayoutISE_NSB_IJNSC_ILi0EEESW_SW_EEEEENSB_IJNSA_10UnderscoreESZ_SZ_EEEEENS7_6detail27Sm100ImplicitGemmTileTraitsINSA_13SM90_TMA_LOADENSA_14ComposedLayoutINSA_7SwizzleILi2ELi5ELi2EEENSA_18smem_ptr_flag_bitsILi32EEENSV_INSB_IJSJ_NSC_ILi4EEEEEENSB_IJSD_SJ_EEEEEEEvEENS13_INSA_20SM90_TMA_LOAD_IM2COLES1E_vEEEENS_8epilogue10collective18CollectiveEpilogueINS1J_23Sm100TmaWarpSpecializedILi4ELi2ELi16ELb1ELb0EEEJSL_NSB_IJNSV_ISG_SD_EENSV_ISJ_SD_EEEEESM_NSB_IJlNSB_IJSD_lllEEESW_EEESM_S1S_NS1J_6fusion15FusionCallbacksIS1N_NS1T_17LinearCombinationISM_fSM_fLNS_15FloatRoundStyleE2EEESL_S1Q_JEEENSA_5SM1004TMEM4LOAD26SM100_TMEM_LOAD_16dp128b8xES14_NS15_INS16_ILi3ELi4ELi3EEES19_NSV_INSB_IJNSC_ILi8EEESJ_EEENSB_IJSJ_SD_EEEEEEENSA_17SM75_U32x4_LDSM_NENSA_14SM90_TMA_STOREES28_NSA_17SM90_U32x4_STSM_NENSA_39AutoVectorizingCopyWithAssumedAlignmentILi128EEEEEEvvEEEEvNT_6ParamsE --------------------------
	.section	.nv.info._ZN7cutlass13device_kernelINS_4conv6kernel13ConvUniversalINS1_16ConvProblemShapeILNS1_8OperatorE2ELi3EEENS1_10collective14CollectiveConvINS1_47MainloopSm100TmaUmmaWarpSpecializedImplicitGemmILS5_2ELi8ELi3ELi1ELi2EN4cute5tupleIJNSA_1CILi1EEESD_SD_EEEEENSB_IJNSC_ILi64EEENSB_IJNSC_ILi128EEEEEENSB_IJNSC_ILi32EEEEEEEEENS_10tfloat32_tESM_NSA_8TiledMMAINSA_8MMA_AtomIJNSA_17SM100_MMA_TF32_SSISM_SM_fLi64ELi128ELNSA_4UMMA5MajorE1ELSR_1ELNSQ_7ScaleInE0ELSS_0EEEEEENSA_6LayoutISE_NSB_IJNSC_ILi0EEESW_SW_EEEEENSB_IJNSA_10UnderscoreESZ_SZ_EEEEENS7_6detail27Sm100ImplicitGemmTileTraitsINSA_13SM90_TMA_LOADENSA_14ComposedLayoutINSA_7SwizzleILi2ELi5ELi2EEENSA_18smem_ptr_flag_bitsILi32EEENSV_INSB_IJSJ_NSC_ILi4EEEEEENSB_IJSD_SJ_EEEEEEEvEENS13_INSA_20SM90_TMA_LOAD_IM2COLES1E_vEEEENS_8epilogue10collective18CollectiveEpilogueINS1J_23Sm100TmaWarpSpecializedILi4ELi2ELi16ELb1ELb0EEEJSL_NSB_IJNSV_ISG_SD_EENSV_ISJ_SD_EEEEESM_NSB_IJlNSB_IJSD_lllEEESW_EEESM_S1S_NS1J_6fusion15FusionCallbacksIS1N_NS1T_17LinearCombinationISM_fSM_fLNS_15FloatRoundStyleE2EEESL_S1Q_JEEENSA_5SM1004TMEM4LOAD26SM100_TMEM_LOAD_16dp128b8xES14_NS15_INS16_ILi3ELi4ELi3EEES19_NSV_INSB_IJNSC_ILi8EEESJ_EEENSB_IJSJ_SD_EEEEEEENSA_17SM75_U32x4_LDSM_NENSA_14SM90_TMA_STOREES28_NSA_17SM90_U32x4_STSM_NENSA_39AutoVectorizingCopyWithAssumedAlignmentILi128EEEEEEvvEEEEvNT_6ParamsE,"",@"SHT_CUDA_INFO"
	.sectionflags	@""
	.align	4


	//----- nvinfo : EIATTR_CUDA_API_VERSION
	.align		4
        /*0000*/ 	.byte	0x04, 0x37
        /*0002*/ 	.short	(.L_31 - .L_30)
.L_30:
        /*0004*/ 	.word	0x00000082


	//----- nvinfo : EIATTR_KPARAM_INFO
	.align		4
.L_31:
        /*0008*/ 	.byte	0x04, 0x17
        /*000a*/ 	.short	(.L_33 - .L_32)
.L_32:
        /*000c*/ 	.word	0x00000000
        /*0010*/ 	.short	0x0000
        /*0012*/ 	.short	0x0000
        /*0014*/ 	.byte	0x00, 0xf0, 0x01, 0x24


	//----- nvinfo : EIATTR_AT_ENTRY_FRAGMENTS
	.align		4
.L_33:
        /*0018*/ 	.byte	0x04, 0x4f
        /*001a*/ 	.short	(.L_35 - .L_34)


	//   ....[0]....
.L_34:
        /*001c*/ 	.word	0x00000006


	//----- nvinfo : EIATTR_RESERVED_SMEM_USED
	.align		4
.L_35:
        /*0020*/ 	.byte	0x01, 0x41
	.zero		2


	//----- nvinfo : EIATTR_SPARSE_MMA_MASK
	.align		4
        /*0024*/ 	.byte	0x03, 0x50
        /*0026*/ 	.short	0x0000


	//----- nvinfo : EIATTR_TCGEN05_1CTA_USED
	.align		4
        /*0028*/ 	.byte	0x01, 0x51
	.zero		2


	//----- nvinfo : EIATTR_MAXREG_COUNT
	.align		4
        /*002c*/ 	.byte	0x03, 0x1b
        /*002e*/ 	.short	0x00ff


	//----- nvinfo : EIATTR_NUM_BARRIERS
	.align		4
        /*0030*/ 	.byte	0x02, 0x4c
        /*0032*/ 	.byte	0x07
	.zero		1


	//----- nvinfo : EIATTR_EXTERNS
	.align		4
        /*0034*/ 	.byte	0x04, 0x0f
        /*0036*/ 	.short	(.L_37 - .L_36)


	//   ....[0]....
	.align		4
.L_36:
        /*0038*/ 	.word	index@(__assertfail)


	//----- nvinfo : EIATTR_MERCURY_ISA_VERSION
	.align		4
.L_37:
        /*003c*/ 	.byte	0x03, 0x5f
        /*003e*/ 	.short	0x0101


	//----- nvinfo : EIATTR_INT_WARP_WIDE_INSTR_OFFSETS
	.align		4
        /*0040*/ 	.byte	0x04, 0x31
        /*0042*/ 	.short	(.L_39 - .L_38)


	//   ....[0]....
.L_38:
        /*0044*/ 	.word	0x00004710


	//   ....[1]....
        /*0048*/ 	.word	0x00004730


	//   ....[2]....
        /*004c*/ 	.word	0x00004760


	//   ....[3]....
        /*0050*/ 	.word	0x000059e0


	//   ....[4]....
        /*0054*/ 	.word	0x00005a40


	//   ....[5]....
        /*0058*/ 	.word	0x00005b40


	//   ....[6]....
        /*005c*/ 	.word	0x00005bc0


	//   ....[7]....
        /*0060*/ 	.word	0x00005ca0


	//   ....[8]....
        /*0064*/ 	.word	0x00005d30


	//   ....[9]....
        /*0068*/ 	.word	0x00005e20


	//   ....[10]....
        /*006c*/ 	.word	0x00005ed0


	//----- nvinfo : EIATTR_COOP_GROUP_MASK_REGIDS
	.align		4
.L_39:
        /*0070*/ 	.byte	0x04, 0x29
        /*0072*/ 	.short	(.L_41 - .L_40)


	//   ....[0]....
.L_40:
        /*0074*/ 	.word	0xffffffff


	//   ....[1]....
        /*0078*/ 	.word	0xffffffff


	//   ....[2]....
        /*007c*/ 	.word	0xffffffff


	//   ....[3]....
        /*0080*/ 	.word	0xffffffff


	//   ....[4]....
        /*0084*/ 	.word	0xffffffff


	//   ....[5]....
        /*0088*/ 	.word	0xffffffff


	//   ....[6]....
        /*008c*/ 	.word	0xffffffff


	//   ....[7]....
        /*0090*/ 	.word	0xffffffff


	//   ....[8]....
        /*0094*/ 	.word	0xffffffff


	//   ....[9]....
        /*0098*/ 	.word	0xffffffff


	//   ....[10]....
        /*009c*/ 	.word	0xffffffff


	//   ....[11]....
        /*00a0*/ 	.word	0xffffffff


	//----- nvinfo : EIATTR_COOP_GROUP_INSTR_OFFSETS
	.align		4
.L_41:
        /*00a4*/ 	.byte	0x04, 0x28
        /*00a6*/ 	.short	(.L_43 - .L_42)


	//   ....[0]....
.L_42:
        /*00a8*/ 	.word	0x00000090


	//   ....[1]....
        /*00ac*/ 	.word	0x00000500


	//   ....[2]....
        /*00b0*/ 	.word	0x000006f0


	//   ....[3]....
        /*00b4*/ 	.word	0x00000890


	//   ....[4]....
        /*00b8*/ 	.word	0x00000990


	//   ....[5]....
        /*00bc*/ 	.word	0x00000ae0


	//   ....[6]....
        /*00c0*/ 	.word	0x00002b90


	//   ....[7]....
        /*00c4*/ 	.word	0x00003a60


	//   ....[8]....
        /*00c8*/ 	.word	0x00003c70


	//   ....[9]....
        /*00cc*/ 	.word	0x00003ca0


	//   ....[10]....
        /*00d0*/ 	.word	0x000045f0


	//   ....[11]....
        /*00d4*/ 	.word	0x00004830


	//----- nvinfo : EIATTR_VRC_CTA_INIT_COUNT
	.align		4
.L_43:
        /*00d8*/ 	.byte	0x02, 0x4a
        /*00da*/ 	.byte	0x80
	.zero		1


	//----- nvinfo : EIATTR_SYSCALL_OFFSETS
	.align		4
        /*00dc*/ 	.byte	0x04, 0x46
        /*00de*/ 	.short	(.L_45 - .L_44)


	//   ....[0]....
.L_44:
        /*00e0*/ 	.word	0x00007160


	//   ....[1]....
        /*00e4*/ 	.word	0x00007250


	//   ....[2]....
        /*00e8*/ 	.word	0x00007a80


	//   ....[3]....
        /*00ec*/ 	.word	0x00008440


	//   ....[4]....
        /*00f0*/ 	.word	0x00008d90


	//   ....[5]....
        /*00f4*/ 	.word	0x000096d0


	//----- nvinfo : EIATTR_MBARRIER_INSTR_OFFSETS
	.align		4
.L_45:
        /*00f8*/ 	.byte	0x04, 0x39
        /*00fa*/ 	.short	(.L_47 - .L_46)


	//   ....[0]....
.L_46:
        /*00fc*/ 	.word	0x000005e0
        /*0100*/ 	.word	0x000000ff
        /*0104*/ 	.word	0x00000000
        /*0108*/ 	.short	0x0100
        /*010a*/ 	.byte	0x04
	.zero		1


	//   ....[1]....
        /*010c*/ 	.word	0x000005f0
        /*0110*/ 	.word	0x000000ff
        /*0114*/ 	.word	0x00000040
        /*0118*/ 	.short	0x0100
        /*011a*/ 	.byte	0x04
	.zero		1


	//   ....[2]....
        /*011c*/ 	.word	0x00000600
        /*0120*/ 	.word	0x000000ff
        /*0124*/ 	.word	0x00000008
        /*0128*/ 	.short	0x0100
        /*012a*/ 	.byte	0x04
	.zero		1


	//   ....[3]....
        /*012c*/ 	.word	0x00000610
        /*0130*/ 	.word	0x000000ff
        /*0134*/ 	.word	0x00000048
        /*0138*/ 	.short	0x0100
        /*013a*/ 	.byte	0x04
	.zero		1


	//   ....[4]....
        /*013c*/ 	.word	0x00000620
        /*0140*/ 	.word	0x000000ff
        /*0144*/ 	.word	0x00000010
        /*0148*/ 	.short	0x0100
        /*014a*/ 	.byte	0x04
	.zero		1


	//   ....[5]....
        /*014c*/ 	.word	0x00000630
        /*0150*/ 	.word	0x000000ff
        /*0154*/ 	.word	0x00000050
        /*0158*/ 	.short	0x0100
        /*015a*/ 	.byte	0x04
	.zero		1


	//   ....[6]....
        /*015c*/ 	.word	0x00000640
        /*0160*/ 	.word	0x000000ff
        /*0164*/ 	.word	0x00000018
        /*0168*/ 	.short	0x0100
        /*016a*/ 	.byte	0x04
	.zero		1


	//   ....[7]....
        /*016c*/ 	.word	0x00000650
        /*0170*/ 	.word	0x000000ff
        /*0174*/ 	.word	0x00000058
        /*0178*/ 	.short	0x0100
        /*017a*/ 	.byte	0x04
	.zero		1


	//   ....[8]....
        /*017c*/ 	.word	0x00000660
        /*0180*/ 	.word	0x000000ff
        /*0184*/ 	.word	0x00000020
        /*0188*/ 	.short	0x0100
        /*018a*/ 	.byte	0x04
	.zero		1


	//   ....[9]....
        /*018c*/ 	.word	0x00000670
        /*0190*/ 	.word	0x000000ff
        /*0194*/ 	.word	0x00000060
        /*0198*/ 	.short	0x0100
        /*019a*/ 	.byte	0x04
	.zero		1


	//   ....[10]....
        /*019c*/ 	.word	0x00000680
        /*01a0*/ 	.word	0x000000ff
        /*01a4*/ 	.word	0x00000028
        /*01a8*/ 	.short	0x0100
        /*01aa*/ 	.byte	0x04
	.zero		1


	//   ....[11]....
        /*01ac*/ 	.word	0x00000690
        /*01b0*/ 	.word	0x000000ff
        /*01b4*/ 	.word	0x00000068
        /*01b8*/ 	.short	0x0100
        /*01ba*/ 	.byte	0x04
	.zero		1


	//   ....[12]....
        /*01bc*/ 	.word	0x000006a0
        /*01c0*/ 	.word	0x000000ff
        /*01c4*/ 	.word	0x00000030
        /*01c8*/ 	.short	0x0100
        /*01ca*/ 	.byte	0x04
	.zero		1


	//   ....[13]....
        /*01cc*/ 	.word	0x000006b0
        /*01d0*/ 	.word	0x000000ff
        /*01d4*/ 	.word	0x00000070
        /*01d8*/ 	.short	0x0100
        /*01da*/ 	.byte	0x04
	.zero		1


	//   ....[14]....
        /*01dc*/ 	.word	0x000006c0
        /*01e0*/ 	.word	0x000000ff
        /*01e4*/ 	.word	0x00000038
        /*01e8*/ 	.short	0x0100
        /*01ea*/ 	.byte	0x04
	.zero		1


	//   ....[15]....
        /*01ec*/ 	.word	0x000006d0
        /*01f0*/ 	.word	0x000000ff
        /*01f4*/ 	.word	0x00000078
        /*01f8*/ 	.short	0x0100
        /*01fa*/ 	.byte	0x04
	.zero		1


	//   ....[16]....
        /*01fc*/ 	.word	0x00000800
        /*0200*/ 	.word	0x000000ff
        /*0204*/ 	.word	0x00000080
        /*0208*/ 	.short	0x0100
        /*020a*/ 	.byte	0x04
	.zero		1


	//   ....[17]....
        /*020c*/ 	.word	0x00000810
        /*0210*/ 	.word	0x000000ff
        /*0214*/ 	.word	0x000000a0
        /*0218*/ 	.short	0x0100
        /*021a*/ 	.byte	0x04
	.zero		1


	//   ....[18]....
        /*021c*/ 	.word	0x00000820
        /*0220*/ 	.word	0x000000ff
        /*0224*/ 	.word	0x00000088
        /*0228*/ 	.short	0x0100
        /*022a*/ 	.byte	0x04
	.zero		1


	//   ....[19]....
        /*022c*/ 	.word	0x00000830
        /*0230*/ 	.word	0x000000ff
        /*0234*/ 	.word	0x000000a8
        /*0238*/ 	.short	0x0100
        /*023a*/ 	.byte	0x04
	.zero		1


	//   ....[20]....
        /*023c*/ 	.word	0x00000840
        /*0240*/ 	.word	0x000000ff
        /*0244*/ 	.word	0x00000090
        /*0248*/ 	.short	0x0100
        /*024a*/ 	.byte	0x04
	.zero		1


	//   ....[21]....
        /*024c*/ 	.word	0x00000850
        /*0250*/ 	.word	0x000000ff
        /*0254*/ 	.word	0x000000b0
        /*0258*/ 	.short	0x0100
        /*025a*/ 	.byte	0x04
	.zero		1


	//   ....[22]....
        /*025c*/ 	.word	0x00000860
        /*0260*/ 	.word	0x000000ff
        /*0264*/ 	.word	0x00000098
        /*0268*/ 	.short	0x0100
        /*026a*/ 	.byte	0x04
	.zero		1


	//   ....[23]....
        /*026c*/ 	.word	0x00000870
        /*0270*/ 	.word	0x000000ff
        /*0274*/ 	.word	0x000000b8
        /*0278*/ 	.short	0x0100
        /*027a*/ 	.byte	0x04
	.zero		1


	//   ....[24]....
        /*027c*/ 	.word	0x00000960
        /*0280*/ 	.word	0x000000ff
        /*0284*/ 	.word	0x000000c0
        /*0288*/ 	.short	0x0100
        /*028a*/ 	.byte	0x06
	.zero		1


	//   ....[25]....
        /*028c*/ 	.word	0x00000970
        /*0290*/ 	.word	0x000000ff
        /*0294*/ 	.word	0x000000c8
        /*0298*/ 	.short	0x0100
        /*029a*/ 	.byte	0x06
	.zero		1


	//   ....[26]....
        /*029c*/ 	.word	0x00000ab0
        /*02a0*/ 	.word	0x000000ff
        /*02a4*/ 	.word	0x000000d0
        /*02a8*/ 	.short	0x0100
        /*02aa*/ 	.byte	0x06
	.zero		1


	//   ....[27]....
        /*02ac*/ 	.word	0x00000ac0
        /*02b0*/ 	.word	0x000000ff
        /*02b4*/ 	.word	0x000000d8
        /*02b8*/ 	.short	0x0100
        /*02ba*/ 	.byte	0x06
	.zero		1


	//   ....[28]....
        /*02bc*/ 	.word	0x00000c10
        /*02c0*/ 	.word	0x000000ff
        /*02c4*/ 	.word	0x000000e0
        /*02c8*/ 	.short	0x0100
        /*02ca*/ 	.byte	0x04
	.zero		1


	//   ....[29]....
        /*02cc*/ 	.word	0x00000c20
        /*02d0*/ 	.word	0x000000ff
        /*02d4*/ 	.word	0x000000f0
        /*02d8*/ 	.short	0x0100
        /*02da*/ 	.byte	0x04
	.zero		1


	//   ....[30]....
        /*02dc*/ 	.word	0x00000c30
        /*02e0*/ 	.word	0x000000ff
        /*02e4*/ 	.word	0x000000e8
        /*02e8*/ 	.short	0x0100
        /*02ea*/ 	.byte	0x04
	.zero		1


	//   ....[31]....
        /*02ec*/ 	.word	0x00000c40
        /*02f0*/ 	.word	0x000000ff
        /*02f4*/ 	.word	0x000000f8
        /*02f8*/ 	.short	0x0100
        /*02fa*/ 	.byte	0x04
	.zero		1


	//   ....[32]....
        /*02fc*/ 	.word	0x00001a80
        /*0300*/ 	.word	0x000000ff
        /*0304*/ 	.word	0x00000040
        /*0308*/ 	.short	0x010a
        /*030a*/ 	.byte	0x08
	.zero		1


	//   ....[33]....
        /*030c*/ 	.word	0x00001e40
        /*0310*/ 	.word	0x000000ff
        /*0314*/ 	.word	0x00000040
        /*0318*/ 	.short	0x010a
        /*031a*/ 	.byte	0x35
	.zero		1


	//   ....[34]....
        /*031c*/ 	.word	0x00001fc0
        /*0320*/ 	.word	0x000000ff
        /*0324*/ 	.word	0x00000040
        /*0328*/ 	.short	0x010a
        /*032a*/ 	.byte	0x09
	.zero		1


	//   ....[35]....
        /*032c*/ 	.word	0x000023d0
        /*0330*/ 	.word	0x000000ff
        /*0334*/ 	.word	0x000000c8
        /*0338*/ 	.short	0x0101
        /*033a*/ 	.byte	0x39
	.zero		1


	//   ....[36]....
        /*033c*/ 	.word	0x00002400
        /*0340*/ 	.word	0x000000ff
        /*0344*/ 	.word	0x00000040
        /*0348*/ 	.short	0x010a
        /*034a*/ 	.byte	0x04
	.zero		1


	//   ....[37]....
        /*034c*/ 	.word	0x00002620
        /*0350*/ 	.word	0x000000ff
        /*0354*/ 	.word	0x00000040
        /*0358*/ 	.short	0x010a
        /*035a*/ 	.byte	0x35
	.zero		1


	//   ....[38]....
        /*035c*/ 	.word	0x000027a0
        /*0360*/ 	.word	0x000000ff
        /*0364*/ 	.word	0x00000040
        /*0368*/ 	.short	0x010a
        /*036a*/ 	.byte	0x08
	.zero		1


	//   ....[39]....
        /*036c*/ 	.word	0x00002ba0
        /*0370*/ 	.word	0x000000ff
        /*0374*/ 	.word	0x000000d0
        /*0378*/ 	.short	0x010a
        /*037a*/ 	.byte	0x39
	.zero		1


	//   ....[40]....
        /*037c*/ 	.word	0x00002c60
        /*0380*/ 	.word	0x000000ff
        /*0384*/ 	.word	0x00000000
        /*0388*/ 	.short	0x0101
        /*038a*/ 	.byte	0x04
	.zero		1


	//   ....[41]....
        /*038c*/ 	.word	0x00003250
        /*0390*/ 	.word	0x000000ff
        /*0394*/ 	.word	0x00000000
        /*0398*/ 	.short	0x010a
        /*039a*/ 	.byte	0x04
	.zero		1


	//   ....[42]....
        /*039c*/ 	.word	0x000032f0
        /*03a0*/ 	.word	0x000000ff
        /*03a4*/ 	.word	0x00000000
        /*03a8*/ 	.short	0x010a
        /*03aa*/ 	.byte	0x05
	.zero		1


	//   ....[43]....
        /*03ac*/ 	.word	0x00003390
        /*03b0*/ 	.word	0x000000ff
        /*03b4*/ 	.word	0x00000000
        /*03b8*/ 	.short	0x010a
        /*03ba*/ 	.byte	0x05
	.zero		1


	//   ....[44]....
        /*03bc*/ 	.word	0x00003430
        /*03c0*/ 	.word	0x000000ff
        /*03c4*/ 	.word	0x00000000
        /*03c8*/ 	.short	0x010a
        /*03ca*/ 	.byte	0x05
	.zero		1


	//   ....[45]....
        /*03cc*/ 	.word	0x000034d0
        /*03d0*/ 	.word	0x000000ff
        /*03d4*/ 	.word	0x00000000
        /*03d8*/ 	.short	0x010a
        /*03da*/ 	.byte	0x05
	.zero		1


	//   ....[46]....
        /*03dc*/ 	.word	0x00003570
        /*03e0*/ 	.word	0x000000ff
        /*03e4*/ 	.word	0x00000000
        /*03e8*/ 	.short	0x010a
        /*03ea*/ 	.byte	0x05
	.zero		1


	//   ....[47]....
        /*03ec*/ 	.word	0x00003610
        /*03f0*/ 	.word	0x000000ff
        /*03f4*/ 	.word	0x00000000
        /*03f8*/ 	.short	0x010a
        /*03fa*/ 	.byte	0x05
	.zero		1


	//   ....[48]....
        /*03fc*/ 	.word	0x000036c0
        /*0400*/ 	.word	0x00000000
        /*0404*/ 	.word	0x00000000
        /*0408*/ 	.short	0x010a
        /*040a*/ 	.byte	0xff
	.zero		1


	//   ....[49]....
        /*040c*/ 	.word	0x00003810
        /*0410*/ 	.word	0x000000ff
        /*0414*/ 	.word	0x000000d8
        /*0418*/ 	.short	0x010a
        /*041a*/ 	.byte	0x04
	.zero		1


	//   ....[50]....
        /*041c*/ 	.word	0x000038b0
        /*0420*/ 	.word	0x000000ff
        /*0424*/ 	.word	0x000000d0
        /*0428*/ 	.short	0x010a
        /*042a*/ 	.byte	0x04
	.zero		1


	//   ....[51]....
        /*042c*/ 	.word	0x00003950
        /*0430*/ 	.word	0x000000ff
        /*0434*/ 	.word	0x00000000
        /*0438*/ 	.short	0x0101
        /*043a*/ 	.byte	0x05
	.zero		1


	//   ....[52]....
        /*043c*/ 	.word	0x00003990
        /*0440*/ 	.word	0x000000ff
        /*0444*/ 	.word	0x000000d8
        /*0448*/ 	.short	0x0106
        /*044a*/ 	.byte	0x04
	.zero		1


	//   ....[53]....
        /*044c*/ 	.word	0x000039d0
        /*0450*/ 	.word	0x00000000
        /*0454*/ 	.word	0x000000d8
        /*0458*/ 	.short	0x010a
        /*045a*/ 	.byte	0xff
	.zero		1


	//   ....[54]....
        /*045c*/ 	.word	0x00003f30
        /*0460*/ 	.word	0x000000ff
        /*0464*/ 	.word	0x000000d0
        /*0468*/ 	.short	0x010a
        /*046a*/ 	.byte	0x15
	.zero		1


	//   ....[55]....
        /*046c*/ 	.word	0x00003fe0
        /*0470*/ 	.word	0x000000ff
        /*0474*/ 	.word	0x00000000
        /*0478*/ 	.short	0x0101
        /*047a*/ 	.byte	0x23
	.zero		1


	//   ....[56]....
        /*047c*/ 	.word	0x00003ff0
        /*0480*/ 	.word	0x000000ff
        /*0484*/ 	.word	0x000000f0
        /*0488*/ 	.short	0x010a
        /*048a*/ 	.byte	0x19
	.zero		1


	//   ....[57]....
        /*048c*/ 	.word	0x00004080
        /*0490*/ 	.word	0x000000ff
        /*0494*/ 	.word	0x00000000
        /*0498*/ 	.short	0x010a
        /*049a*/ 	.byte	0x04
	.zero		1


	//   ....[58]....
        /*049c*/ 	.word	0x00004120
        /*04a0*/ 	.word	0x000000ff
        /*04a4*/ 	.word	0x00000000
        /*04a8*/ 	.short	0x010a
        /*04aa*/ 	.byte	0x11
	.zero		1


	//   ....[59]....
        /*04ac*/ 	.word	0x00004270
        /*04b0*/ 	.word	0x000000ff
        /*04b4*/ 	.word	0x00000000
        /*04b8*/ 	.short	0x010a
        /*04ba*/ 	.byte	0x04
	.zero		1


	//   ....[60]....
        /*04bc*/ 	.word	0x00004540
        /*04c0*/ 	.word	0x000000ff
        /*04c4*/ 	.word	0x00000000
        /*04c8*/ 	.short	0x010a
        /*04ca*/ 	.byte	0x04
	.zero		1


	//   ....[61]....
        /*04cc*/ 	.word	0x000045d0
        /*04d0*/ 	.word	0x000000ff
        /*04d4*/ 	.word	0x00000000
        /*04d8*/ 	.short	0x010a
        /*04da*/ 	.byte	0x04
	.zero		1


	//   ....[62]....
        /*04dc*/ 	.word	0x00004dc0
        /*04e0*/ 	.word	0x000000ff
        /*04e4*/ 	.word	0x000000d0
        /*04e8*/ 	.short	0x010a
        /*04ea*/ 	.byte	0x14
	.zero		1


	//   ....[63]....
        /*04ec*/ 	.word	0x00004e60
        /*04f0*/ 	.word	0x000000ff
        /*04f4*/ 	.word	0x00000000
        /*04f8*/ 	.short	0x0101
        /*04fa*/ 	.byte	0x30
	.zero		1


	//   ....[64]....
        /*04fc*/ 	.word	0x00005390
        /*0500*/ 	.word	0x000000ff
        /*0504*/ 	.word	0x000000c8
        /*0508*/ 	.short	0x010a
        /*050a*/ 	.byte	0x14
	.zero		1


	//   ....[65]....
        /*050c*/ 	.word	0x00005980
        /*0510*/ 	.word	0x000000ff
        /*0514*/ 	.word	0x000000a0
        /*0518*/ 	.short	0x010a
        /*051a*/ 	.byte	0x14
	.zero		1


	//   ....[66]....
        /*051c*/ 	.word	0x00005af0
        /*0520*/ 	.word	0x000000ff
        /*0524*/ 	.word	0x00000080
        /*0528*/ 	.short	0x010b
        /*052a*/ 	.byte	0x14
	.zero		1


	//   ....[67]....
        /*052c*/ 	.word	0x00005b00
        /*0530*/ 	.word	0x000000ff
        /*0534*/ 	.word	0x00000000
        /*0538*/ 	.short	0x0101
        /*053a*/ 	.byte	0x36
	.zero		1


	//   ....[68]....
        /*053c*/ 	.word	0x00005b10
        /*0540*/ 	.word	0x000000ff
        /*0544*/ 	.word	0x000000a8
        /*0548*/ 	.short	0x010a
        /*054a*/ 	.byte	0x14
	.zero		1


	//   ....[69]....
        /*054c*/ 	.word	0x00005c50
        /*0550*/ 	.word	0x000000ff
        /*0554*/ 	.word	0x00000088
        /*0558*/ 	.short	0x010b
        /*055a*/ 	.byte	0x14
	.zero		1


	//   ....[70]....
        /*055c*/ 	.word	0x00005c60
        /*0560*/ 	.word	0x000000ff
        /*0564*/ 	.word	0x00000000
        /*0568*/ 	.short	0x0101
        /*056a*/ 	.byte	0x35
	.zero		1


	//   ....[71]....
        /*056c*/ 	.word	0x00005c70
        /*0570*/ 	.word	0x000000ff
        /*0574*/ 	.word	0x000000b0
        /*0578*/ 	.short	0x010a
        /*057a*/ 	.byte	0x14
	.zero		1


	//   ....[72]....
        /*057c*/ 	.word	0x00005dd0
        /*0580*/ 	.word	0x000000ff
        /*0584*/ 	.word	0x00000090
        /*0588*/ 	.short	0x010b
        /*058a*/ 	.byte	0x14
	.zero		1


	//   ....[73]....
        /*058c*/ 	.word	0x00005de0
        /*0590*/ 	.word	0x000000ff
        /*0594*/ 	.word	0x00000000
        /*0598*/ 	.short	0x0101
        /*059a*/ 	.byte	0x34
	.zero		1


	//   ....[74]....
        /*059c*/ 	.word	0x00005df0
        /*05a0*/ 	.word	0x000000ff
        /*05a4*/ 	.word	0x000000b8
        /*05a8*/ 	.short	0x010a
        /*05aa*/ 	.byte	0x14
	.zero		1


	//   ....[75]....
        /*05ac*/ 	.word	0x00005f70
        /*05b0*/ 	.word	0x000000ff
        /*05b4*/ 	.word	0x00000098
        /*05b8*/ 	.short	0x010b
        /*05ba*/ 	.byte	0x14
	.zero		1


	//   ....[76]....
        /*05bc*/ 	.word	0x00005f80
        /*05c0*/ 	.word	0x000000ff
        /*05c4*/ 	.word	0x00000000
        /*05c8*/ 	.short	0x0101
        /*05ca*/ 	.byte	0x33
	.zero		1


	//   ....[77]....
        /*05cc*/ 	.word	0x00005fb0
        /*05d0*/ 	.word	0x000000ff
        /*05d4*/ 	.word	0x000000a0
        /*05d8*/ 	.short	0x010a
        /*05da*/ 	.byte	0x14
	.zero		1


	//   ....[78]....
        /*05dc*/ 	.word	0x00005fd0
        /*05e0*/ 	.word	0x000000ff
        /*05e4*/ 	.word	0x000000a8
        /*05e8*/ 	.short	0x010a
        /*05ea*/ 	.byte	0x14
	.zero		1


	//   ....[79]....
        /*05ec*/ 	.word	0x00005ff0
        /*05f0*/ 	.word	0x000000ff
        /*05f4*/ 	.word	0x000000b0
        /*05f8*/ 	.short	0x010a
        /*05fa*/ 	.byte	0x14
	.zero		1


	//   ....[80]....
        /*05fc*/ 	.word	0x00006030
        /*0600*/ 	.word	0x00000000
        /*0604*/ 	.word	0x000000b8
        /*0608*/ 	.short	0x010a
        /*060a*/ 	.byte	0xff
	.zero		1


	//   ....[81]....
        /*060c*/ 	.word	0x000063d0
        /*0610*/ 	.word	0x000000ff
        /*0614*/ 	.word	0x000000d0
        /*0618*/ 	.short	0x010a
        /*061a*/ 	.byte	0x31
	.zero		1


	//   ....[82]....
        /*061c*/ 	.word	0x00006490
        /*0620*/ 	.word	0x000000ff
        /*0624*/ 	.word	0x00000000
        /*0628*/ 	.short	0x0101
        /*062a*/ 	.byte	0x04
	.zero		1


	//   ....[83]....
        /*062c*/ 	.word	0x00007710
        /*0630*/ 	.word	0x000000ff
        /*0634*/ 	.word	0x00000080
        /*0638*/ 	.short	0x010a
        /*063a*/ 	.byte	0x31
	.zero		1


	//   ....[84]....
        /*063c*/ 	.word	0x00007750
        /*0640*/ 	.word	0x00000053
        /*0644*/ 	.word	0x000000e0
        /*0648*/ 	.short	0x010a
        /*064a*/ 	.byte	0xff
	.zero		1


	//   ....[85]....
        /*064c*/ 	.word	0x00007860
        /*0650*/ 	.word	0x000000ff
        /*0654*/ 	.word	0x00000080
        /*0658*/ 	.short	0x010a
        /*065a*/ 	.byte	0x31
	.zero		1


	//   ....[86]....
        /*065c*/ 	.word	0x00007960
        /*0660*/ 	.word	0x00000053
        /*0664*/ 	.word	0x000000e0
        /*0668*/ 	.short	0x010a
        /*066a*/ 	.byte	0xff
	.zero		1


	//   ....[87]....
        /*066c*/ 	.word	0x00008160
        /*0670*/ 	.word	0x00000000
        /*0674*/ 	.word	0x00000000
        /*0678*/ 	.short	0x0101
        /*067a*/ 	.byte	0xff
	.zero		1


	//   ....[88]....
        /*067c*/ 	.word	0x00008170
        /*0680*/ 	.word	0x00000003
        /*0684*/ 	.word	0x00000080
        /*0688*/ 	.short	0x010a
        /*068a*/ 	.byte	0xff
	.zero		1


	//   ....[89]....
        /*068c*/ 	.word	0x00008240
        /*0690*/ 	.word	0x00000003
        /*0694*/ 	.word	0x00000080
        /*0698*/ 	.short	0x010a
        /*069a*/ 	.byte	0xff
	.zero		1


	//   ....[90]....
        /*069c*/ 	.word	0x00008ab0
        /*06a0*/ 	.word	0x00000028
        /*06a4*/ 	.word	0x00000000
        /*06a8*/ 	.short	0x0101
        /*06aa*/ 	.byte	0xff
	.zero		1


	//   ....[91]....
        /*06ac*/ 	.word	0x00008ad0
        /*06b0*/ 	.word	0x0000005b
        /*06b4*/ 	.word	0x00000080
        /*06b8*/ 	.short	0x010a
        /*06ba*/ 	.byte	0xff
	.zero		1


	//   ....[92]....
        /*06bc*/ 	.word	0x00008b90
        /*06c0*/ 	.word	0x0000005b
        /*06c4*/ 	.word	0x00000080
        /*06c8*/ 	.short	0x010a
        /*06ca*/ 	.byte	0xff
	.zero		1


	//   ....[93]....
        /*06cc*/ 	.word	0x000093f0
        /*06d0*/ 	.word	0x0000005c
        /*06d4*/ 	.word	0x00000000
        /*06d8*/ 	.short	0x0101
        /*06da*/ 	.byte	0xff
	.zero		1


	//   ....[94]....
        /*06dc*/ 	.word	0x00009410
        /*06e0*/ 	.word	0x0000005d
        /*06e4*/ 	.word	0x00000080
        /*06e8*/ 	.short	0x010a
        /*06ea*/ 	.byte	0xff
	.zero		1


	//   ....[95]....
        /*06ec*/ 	.word	0x000094d0
        /*06f0*/ 	.word	0x0000005d
        /*06f4*/ 	.word	0x00000080
        /*06f8*/ 	.short	0x010a
        /*06fa*/ 	.byte	0xff
	.zero		1


	//   ....[96]....
        /*06fc*/ 	.word	0x00009ab0
        /*0700*/ 	.word	0x000000ff
        /*0704*/ 	.word	0x00000000
        /*0708*/ 	.short	0x0101
        /*070a*/ 	.byte	0x04
	.zero		1


	//   ....[97]....
        /*070c*/ 	.word	0x00009da0
        /*0710*/ 	.word	0x00000002
        /*0714*/ 	.word	0x00000000
        /*0718*/ 	.short	0x0101
        /*071a*/ 	.byte	0xff
	.zero		1


	//   ....[98]....
        /*071c*/ 	.word	0x0000a020
        /*0720*/ 	.word	0x000000ff
        /*0724*/ 	.word	0x00000000
        /*0728*/ 	.short	0x0101
        /*072a*/ 	.byte	0x04
	.zero		1


	//   ....[99]....
        /*072c*/ 	.word	0x0000a050
        /*0730*/ 	.word	0x00000000
        /*0734*/ 	.word	0x00000040
        /*0738*/ 	.short	0x010a
        /*073a*/ 	.byte	0xff
	.zero		1


	//   ....[100]....
        /*073c*/ 	.word	0x0000a0b0
        /*0740*/ 	.word	0x00000000
        /*0744*/ 	.word	0x00000040
        /*0748*/ 	.short	0x010a
        /*074a*/ 	.byte	0xff
	.zero		1


	//   ....[101]....
        /*074c*/ 	.word	0x0000a110
        /*0750*/ 	.word	0x00000000
        /*0754*/ 	.word	0x000000d0
        /*0758*/ 	.short	0x010a
        /*075a*/ 	.byte	0xff
	.zero		1


	//   ....[102]....
        /*075c*/ 	.word	0x0000a170
        /*0760*/ 	.word	0x00000000
        /*0764*/ 	.word	0x00000000
        /*0768*/ 	.short	0x010a
        /*076a*/ 	.byte	0xff
	.zero		1


	//   ....[103]....
        /*076c*/ 	.word	0x0000a1d0
        /*0770*/ 	.word	0x00000000
        /*0774*/ 	.word	0x00000000
        /*0778*/ 	.short	0x010a
        /*077a*/ 	.byte	0xff
	.zero		1


	//   ....[104]....
        /*077c*/ 	.word	0x0000a230
        /*0780*/ 	.word	0x00000000
        /*0784*/ 	.word	0x00000000
        /*0788*/ 	.short	0x010a
        /*078a*/ 	.byte	0xff
	.zero		1


	//   ....[105]....
        /*078c*/ 	.word	0x0000a290
        /*0790*/ 	.word	0x00000000
        /*0794*/ 	.word	0x00000000
        /*0798*/ 	.short	0x010a
        /*079a*/ 	.byte	0xff
	.zero		1


	//   ....[106]....
        /*079c*/ 	.word	0x0000a2f0
        /*07a0*/ 	.word	0x00000000
        /*07a4*/ 	.word	0x00000000
        /*07a8*/ 	.short	0x010a
        /*07aa*/ 	.byte	0xff
	.zero		1


	//   ....[107]....
        /*07ac*/ 	.word	0x0000a350
        /*07b0*/ 	.word	0x00000000
        /*07b4*/ 	.word	0x00000000
        /*07b8*/ 	.short	0x010a
        /*07ba*/ 	.byte	0xff
	.zero		1


	//   ....[108]....
        /*07bc*/ 	.word	0x0000a3b0
        /*07c0*/ 	.word	0x00000000
        /*07c4*/ 	.word	0x00000000
        /*07c8*/ 	.short	0x010a
        /*07ca*/ 	.byte	0xff
	.zero		1


	//   ....[109]....
        /*07cc*/ 	.word	0x0000a410
        /*07d0*/ 	.word	0x00000004
        /*07d4*/ 	.word	0x000000d8
        /*07d8*/ 	.short	0x010a
        /*07da*/ 	.byte	0xff
	.zero		1


	//   ....[110]....
        /*07dc*/ 	.word	0x0000a470
        /*07e0*/ 	.word	0x00000004
        /*07e4*/ 	.word	0x000000d0
        /*07e8*/ 	.short	0x010a
        /*07ea*/ 	.byte	0xff
	.zero		1


	//   ....[111]....
        /*07ec*/ 	.word	0x0000a4d0
        /*07f0*/ 	.word	0x00000000
        /*07f4*/ 	.word	0x000000d0
        /*07f8*/ 	.short	0x010a
        /*07fa*/ 	.byte	0xff
	.zero		1


	//   ....[112]....
        /*07fc*/ 	.word	0x0000a530
        /*0800*/ 	.word	0x00000005
        /*0804*/ 	.word	0x000000f0
        /*0808*/ 	.short	0x010a
        /*080a*/ 	.byte	0xff
	.zero		1


	//   ....[113]....
        /*080c*/ 	.word	0x0000a590
        /*0810*/ 	.word	0x00000000
        /*0814*/ 	.word	0x00000000
        /*0818*/ 	.short	0x010a
        /*081a*/ 	.byte	0xff
	.zero		1


	//   ....[114]....
        /*081c*/ 	.word	0x0000a5f0
        /*0820*/ 	.word	0x00000000
        /*0824*/ 	.word	0x00000000
        /*0828*/ 	.short	0x010a
        /*082a*/ 	.byte	0xff
	.zero		1


	//   ....[115]....
        /*082c*/ 	.word	0x0000a650
        /*0830*/ 	.word	0x00000000
        /*0834*/ 	.word	0x00000000
        /*0838*/ 	.short	0x010a
        /*083a*/ 	.byte	0xff
	.zero		1


	//   ....[116]....
        /*083c*/ 	.word	0x0000a6b0
        /*0840*/ 	.word	0x00000000
        /*0844*/ 	.word	0x000000d0
        /*0848*/ 	.short	0x010a
        /*084a*/ 	.byte	0xff
	.zero		1


	//   ....[117]....
        /*084c*/ 	.word	0x0000a710
        /*0850*/ 	.word	0x00000003
        /*0854*/ 	.word	0x000000c8
        /*0858*/ 	.short	0x010a
        /*085a*/ 	.byte	0xff
	.zero		1


	//   ....[118]....
        /*085c*/ 	.word	0x0000a770
        /*0860*/ 	.word	0x00000000
        /*0864*/ 	.word	0x000000a0
        /*0868*/ 	.short	0x010a
        /*086a*/ 	.byte	0xff
	.zero		1


	//   ....[119]....
        /*086c*/ 	.word	0x0000a7d0
        /*0870*/ 	.word	0x00000000
        /*0874*/ 	.word	0x000000a8
        /*0878*/ 	.short	0x010a
        /*087a*/ 	.byte	0xff
	.zero		1


	//   ....[120]....
        /*087c*/ 	.word	0x0000a830
        /*0880*/ 	.word	0x00000000
        /*0884*/ 	.word	0x000000b0
        /*0888*/ 	.short	0x010a
        /*088a*/ 	.byte	0xff
	.zero		1


	//   ....[121]....
        /*088c*/ 	.word	0x0000a890
        /*0890*/ 	.word	0x00000000
        /*0894*/ 	.word	0x000000b8
        /*0898*/ 	.short	0x010a
        /*089a*/ 	.byte	0xff
	.zero		1


	//   ....[122]....
        /*089c*/ 	.word	0x0000a8f0
        /*08a0*/ 	.word	0x00000000
        /*08a4*/ 	.word	0x000000a0
        /*08a8*/ 	.short	0x010a
        /*08aa*/ 	.byte	0xff
	.zero		1


	//   ....[123]....
        /*08ac*/ 	.word	0x0000a950
        /*08b0*/ 	.word	0x00000000
        /*08b4*/ 	.word	0x000000a8
        /*08b8*/ 	.short	0x010a
        /*08ba*/ 	.byte	0xff
	.zero		1


	//   ....[124]....
        /*08bc*/ 	.word	0x0000a9b0
        /*08c0*/ 	.word	0x00000000
        /*08c4*/ 	.word	0x000000b0
        /*08c8*/ 	.short	0x010a
        /*08ca*/ 	.byte	0xff
	.zero		1


	//   ....[125]....
        /*08cc*/ 	.word	0x0000aa10
        /*08d0*/ 	.word	0x00000000
        /*08d4*/ 	.word	0x000000d0
        /*08d8*/ 	.short	0x010a
        /*08da*/ 	.byte	0xff
	.zero		1


	//   ....[126]....
        /*08dc*/ 	.word	0x0000aa70
        /*08e0*/ 	.word	0x00000002
        /*08e4*/ 	.word	0x00000080
        /*08e8*/ 	.short	0x010a
        /*08ea*/ 	.byte	0xff
	.zero		1


	//   ....[127]....
        /*08ec*/ 	.word	0x0000aac0
        /*08f0*/ 	.word	0x00000053
        /*08f4*/ 	.word	0x000000e0
        /*08f8*/ 	.short	0x010a
        /*08fa*/ 	.byte	0xff
	.zero		1


	//   ....[128]....
        /*08fc*/ 	.word	0x0000ab10
        /*0900*/ 	.word	0x00000003
        /*0904*/ 	.word	0x00000080
        /*0908*/ 	.short	0x010a
        /*090a*/ 	.byte	0xff
	.zero		1


	//   ....[129]....
        /*090c*/ 	.word	0x0000ab60
        /*0910*/ 	.word	0x0000005b
        /*0914*/ 	.word	0x00000080
        /*0918*/ 	.short	0x010a
        /*091a*/ 	.byte	0xff
	.zero		1


	//   ....[130]....
        /*091c*/ 	.word	0x0000abb0
        /*0920*/ 	.word	0x0000005d
        /*0924*/ 	.word	0x00000080
        /*0928*/ 	.short	0x010a
        /*092a*/ 	.byte	0xff
	.zero		1


	//----- nvinfo : EIATTR_NUM_MBARRIERS
	.align		4
.L_47:
        /*092c*/ 	.byte	0x03, 0x38
        /*092e*/ 	.short	0x0020


	//----- nvinfo : EIATTR_EXIT_INSTR_OFFSETS
	.align		4
        /*0930*/ 	.byte	0x04, 0x1c
        /*0932*/ 	.short	(.L_49 - .L_48)


	//   ....[0]....
.L_48:
        /*0934*/ 	.word	0x000036f0


	//   ....[1]....
        /*0938*/ 	.word	0x000039a0


	//   ....[2]....
        /*093c*/ 	.word	0x00003a00


	//   ....[3]....
        /*0940*/ 	.word	0x00004840


	//   ....[4]....
        /*0944*/ 	.word	0x00006060


	//   ....[5]....
        /*0948*/ 	.word	0x000060a0


	//   ....[6]....
        /*094c*/ 	.word	0x00009f00


	//   ....[7]....
        /*0950*/ 	.word	0x00009f80


	//   ....[8]....
        /*0954*/ 	.word	0x00009fb0


	//   ....[9]....
        /*0958*/ 	.word	0x0000a030


	//----- nvinfo : EIATTR_MAX_THREADS
	.align		4
.L_49:
        /*095c*/ 	.byte	0x04, 0x05
        /*095e*/ 	.short	(.L_51 - .L_50)
.L_50:
        /*0960*/ 	.word	0x00000100
        /*0964*/ 	.word	0x00000001
        /*0968*/ 	.word	0x00000001


	//----- nvinfo : EIATTR_CRS_STACK_SIZE
	.align		4
.L_51:
        /*096c*/ 	.byte	0x04, 0x1e
        /*096e*/ 	.short	(.L_53 - .L_52)
.L_52:
        /*0970*/ 	.word	0x00000000


	//----- nvinfo : EIATTR_CBANK_PARAM_SIZE
	.align		4
.L_53:
        /*0974*/ 	.byte	0x03, 0x19
        /*0976*/ 	.short	0x0900


	//----- nvinfo : EIATTR_PARAM_CBANK
	.align		4
        /*0978*/ 	.byte	0x04, 0x0a
        /*097a*/ 	.short	(.L_55 - .L_54)
	.align		4
.L_54:
        /*097c*/ 	.word	index@(.nv.constant0._ZN7cutlass13device_kernelINS_4conv6kernel13ConvUniversalINS1_16ConvProblemShapeILNS1_8OperatorE2ELi3EEENS1_10collective14CollectiveConvINS1_47MainloopSm100TmaUmmaWarpSpecializedImplicitGemmILS5_2ELi8ELi3ELi1ELi2EN4cute5tupleIJNSA_1CILi1EEESD_SD_EEEEENSB_IJNSC_ILi64EEENSB_IJNSC_ILi128EEEEEENSB_IJNSC_ILi32EEEEEEEEENS_10tfloat32_tESM_NSA_8TiledMMAINSA_8MMA_AtomIJNSA_17SM100_MMA_TF32_SSISM_SM_fLi64ELi128ELNSA_4UMMA5MajorE1ELSR_1ELNSQ_7ScaleInE0ELSS_0EEEEEENSA_6LayoutISE_NSB_IJNSC_ILi0EEESW_SW_EEEEENSB_IJNSA_10UnderscoreESZ_SZ_EEEEENS7_6detail27Sm100ImplicitGemmTileTraitsINSA_13SM90_TMA_LOADENSA_14ComposedLayoutINSA_7SwizzleILi2ELi5ELi2EEENSA_18smem_ptr_flag_bitsILi32EEENSV_INSB_IJSJ_NSC_ILi4EEEEEENSB_IJSD_SJ_EEEEEEEvEENS13_INSA_20SM90_TMA_LOAD_IM2COLES1E_vEEEENS_8epilogue10collective18CollectiveEpilogueINS1J_23Sm100TmaWarpSpecializedILi4ELi2ELi16ELb1ELb0EEEJSL_NSB_IJNSV_ISG_SD_EENSV_ISJ_SD_EEEEESM_NSB_IJlNSB_IJSD_lllEEESW_EEESM_S1S_NS1J_6fusion15FusionCallbacksIS1N_NS1T_17LinearCombinationISM_fSM_fLNS_15FloatRoundStyleE2EEESL_S1Q_JEEENSA_5SM1004TMEM4LOAD26SM100_TMEM_LOAD_16dp128b8xES14_NS15_INS16_ILi3ELi4ELi3EEES19_NSV_INSB_IJNSC_ILi8EEESJ_EEENSB_IJSJ_SD_EEEEEEENSA_17SM75_U32x4_LDSM_NENSA_14SM90_TMA_STOREES28_NSA_17SM90_U32x4_STSM_NENSA_39AutoVectorizingCopyWithAssumedAlignmentILi128EEEEEEvvEEEEvNT_6ParamsE)
        /*0980*/ 	.short	0x0380
        /*0982*/ 	.short	0x0900


	//----- nvinfo : EIATTR_SW_WAR
	.align		4
.L_55:
        /*0984*/ 	.byte	0x04, 0x36
        /*0986*/ 	.short	(.L_57 - .L_56)
.L_56:
        /*0988*/ 	.word	0x00000008
.L_57:


//--------------------- .nv.callgraph             --------------------------
	.section	.nv.callgraph,"",@"SHT_CUDA_CALLGRAPH"
	.align	4
	.sectionentsize	8
	.align		4
        /*0000*/ 	.word	0x00000000
	.align		4
        /*0004*/ 	.word	0xffffffff
	.align		4
        /*0008*/ 	.word	index@(_ZN7cutlass13device_kernelINS_4conv6kernel13ConvUniversalINS1_16ConvProblemShapeILNS1_8OperatorE2ELi3EEENS1_10collective14CollectiveConvINS1_47MainloopSm100TmaUmmaWarpSpecializedImplicitGemmILS5_2ELi8ELi3ELi1ELi2EN4cute5tupleIJNSA_1CILi1EEESD_SD_EEEEENSB_IJNSC_ILi64EEENSB_IJNSC_ILi128EEEEEENSB_IJNSC_ILi32EEEEEEEEENS_10tfloat32_tESM_NSA_8TiledMMAINSA_8MMA_AtomIJNSA_17SM100_MMA_TF32_SSISM_SM_fLi64ELi128ELNSA_4UMMA5MajorE1ELSR_1ELNSQ_7ScaleInE0ELSS_0EEEEEENSA_6LayoutISE_NSB_IJNSC_ILi0EEESW_SW_EEEEENSB_IJNSA_10UnderscoreESZ_SZ_EEEEENS7_6detail27Sm100ImplicitGemmTileTraitsINSA_13SM90_TMA_LOADENSA_14ComposedLayoutINSA_7SwizzleILi2ELi5ELi2EEENSA_18smem_ptr_flag_bitsILi32EEENSV_INSB_IJSJ_NSC_ILi4EEEEEENSB_IJSD_SJ_EEEEEEEvEENS13_INSA_20SM90_TMA_LOAD_IM2COLES1E_vEEEENS_8epilogue10collective18CollectiveEpilogueINS1J_23Sm100TmaWarpSpecializedILi4ELi2ELi16ELb1ELb0EEEJSL_NSB_IJNSV_ISG_SD_EENSV_ISJ_SD_EEEEESM_NSB_IJlNSB_IJSD_lllEEESW_EEESM_S1S_NS1J_6fusion15FusionCallbacksIS1N_NS1T_17LinearCombinationISM_fSM_fLNS_15FloatRoundStyleE2EEESL_S1Q_JEEENSA_5SM1004TMEM4LOAD26SM100_TMEM_LOAD_16dp128b8xES14_NS15_INS16_ILi3ELi4ELi3EEES19_NSV_INSB_IJNSC_ILi8EEESJ_EEENSB_IJSJ_SD_EEEEEEENSA_17SM75_U32x4_LDSM_NENSA_14SM90_TMA_STOREES28_NSA_17SM90_U32x4_STSM_NENSA_39AutoVectorizingCopyWithAssumedAlignmentILi128EEEEEEvvEEEEvNT_6ParamsE)
	.align		4
        /*000c*/ 	.word	index@(__assertfail)
	.align		4
        /*0010*/ 	.word	0x00000000
	.align		4
        /*0014*/ 	.word	0xfffffffe
	.align		4
        /*0018*/ 	.word	0x00000000
	.align		4
        /*001c*/ 	.word	0xfffffffd
	.align		4
        /*0020*/ 	.word	0x00000000
	.align		4
        /*0024*/ 	.word	0xfffffffc


//--------------------- .nv.constant4             --------------------------
	.section	.nv.constant4,"a",@progbits
	.align	8
	.align		8
.nv.constant4:
        /*0000*/ 	.dword	__assertfail
	.align		8
        /*0008*/ 	.dword	__unnamed_1
	.align		8
        /*0010*/ 	.dword	__unnamed_2
	.align		8
        /*0018*/ 	.dword	_ZN39_INTERNAL_f226448c_4_k_cu_125cf1d0_33644cuda3std3__45__cpo5beginE
	.align		8
        /*0020*/ 	.dword	_ZN39_INTERNAL_f226448c_4_k_cu_125cf1d0_33644cuda3std3__45__cpo3endE
	.align		8
        /*0028*/ 	.dword	_ZN39_INTERNAL_f226448c_4_k_cu_125cf1d0_33644cuda3std3__45__cpo6cbeginE
	.align		8
        /*0030*/ 	.dword	_ZN39_INTERNAL_f226448c_4_k_cu_125cf1d0_33644cuda3std3__45__cpo4cendE
	.align		8
        /*0038*/ 	.dword	_ZN39_INTERNAL_f226448c_4_k_cu_125cf1d0_33644cuda3std3__441_GLOBAL__N__f226448c_4_k_cu_125cf1d0_33646ignoreE
	.align		8
        /*0040*/ 	.dword	_ZN39_INTERNAL_f226448c_4_k_cu_125cf1d0_33644cuda3std3__419piecewise_constructE
	.align		8
        /*0048*/ 	.dword	_ZN39_INTERNAL_f226448c_4_k_cu_125cf1d0_33644cuda3std3__48in_placeE
	.align		8
        /*0050*/ 	.dword	_ZN39_INTERNAL_f226448c_4_k_cu_125cf1d0_33644cuda3std6ranges3__45__cpo4swapE
	.align		8
        /*0058*/ 	.dword	_ZN39_INTERNAL_f226448c_4_k_cu_125cf1d0_33644cuda3std6ranges3__45__cpo9iter_moveE
	.align		8
        /*0060*/ 	.dword	_ZN39_INTERNAL_f226448c_4_k_cu_125cf1d0_33644cute7productE
	.align		8
        /*0068*/ 	.dword	_ZN39_INTERNAL_f226448c_4_k_cu_125cf1d0_33644cute1_E
	.align		8
        /*0070*/ 	.dword	$str$27
	.align		8
        /*0078*/ 	.dword	$str$28
	.align		8
        /*0080*/ 	.dword	$str$29
	.align		8
        /*0088*/ 	.dword	$str$30


//--------------------- .text._ZN7cutlass13device_kernelINS_4conv6kernel13ConvUniversalINS1_16ConvProblemShapeILNS1_8OperatorE2ELi3EEENS1_10collective14CollectiveConvINS1_47MainloopSm100TmaUmmaWarpSpecializedImplicitGemmILS5_2ELi8ELi3ELi1ELi2EN4cute5tupleIJNSA_1CILi1EEESD_SD_EEEEENSB_IJNSC_ILi64EEENSB_IJNSC_ILi128EEEEEENSB_IJNSC_ILi32EEEEEEEEENS_10tfloat32_tESM_NSA_8TiledMMAINSA_8MMA_AtomIJNSA_17SM100_MMA_TF32_SSISM_SM_fLi64ELi128ELNSA_4UMMA5MajorE1ELSR_1ELNSQ_7ScaleInE0ELSS_0EEEEEENSA_6LayoutISE_NSB_IJNSC_ILi0EEESW_SW_EEEEENSB_IJNSA_10UnderscoreESZ_SZ_EEEEENS7_6detail27Sm100ImplicitGemmTileTraitsINSA_13SM90_TMA_LOADENSA_14ComposedLayoutINSA_7SwizzleILi2ELi5ELi2EEENSA_18smem_ptr_flag_bitsILi32EEENSV_INSB_IJSJ_NSC_ILi4EEEEEENSB_IJSD_SJ_EEEEEEEvEENS13_INSA_20SM90_TMA_LOAD_IM2COLES1E_vEEEENS_8epilogue10collective18CollectiveEpilogueINS1J_23Sm100TmaWarpSpecializedILi4ELi2ELi16ELb1ELb0EEEJSL_NSB_IJNSV_ISG_SD_EENSV_ISJ_SD_EEEEESM_NSB_IJlNSB_IJSD_lllEEESW_EEESM_S1S_NS1J_6fusion15FusionCallbacksIS1N_NS1T_17LinearCombinationISM_fSM_fLNS_15FloatRoundStyleE2EEESL_S1Q_JEEENSA_5SM1004TMEM4LOAD26SM100_TMEM_LOAD_16dp128b8xES14_NS15_INS16_ILi3ELi4ELi3EEES19_NSV_INSB_IJNSC_ILi8EEESJ_EEENSB_IJSJ_SD_EEEEEEENSA_17SM75_U32x4_LDSM_NENSA_14SM90_TMA_STOREES28_NSA_17SM90_U32x4_STSM_NENSA_39AutoVectorizingCopyWithAssumedAlignmentILi128EEEEEEvvEEEEvNT_6ParamsE --------------------------
	.section	.text._ZN7cutlass13device_kernelINS_4conv6kernel13ConvUniversalINS1_16ConvProblemShapeILNS1_8OperatorE2ELi3EEENS1_10collective14CollectiveConvINS1_47MainloopSm100TmaUmmaWarpSpecializedImplicitGemmILS5_2ELi8ELi3ELi1ELi2EN4cute5tupleIJNSA_1CILi1EEESD_SD_EEEEENSB_IJNSC_ILi64EEENSB_IJNSC_ILi128EEEEEENSB_IJNSC_ILi32EEEEEEEEENS_10tfloat32_tESM_NSA_8TiledMMAINSA_8MMA_AtomIJNSA_17SM100_MMA_TF32_SSISM_SM_fLi64ELi128ELNSA_4UMMA5MajorE1ELSR_1ELNSQ_7ScaleInE0ELSS_0EEEEEENSA_6LayoutISE_NSB_IJNSC_ILi0EEESW_SW_EEEEENSB_IJNSA_10UnderscoreESZ_SZ_EEEEENS7_6detail27Sm100ImplicitGemmTileTraitsINSA_13SM90_TMA_LOADENSA_14ComposedLayoutINSA_7SwizzleILi2ELi5ELi2EEENSA_18smem_ptr_flag_bitsILi32EEENSV_INSB_IJSJ_NSC_ILi4EEEEEENSB_IJSD_SJ_EEEEEEEvEENS13_INSA_20SM90_TMA_LOAD_IM2COLES1E_vEEEENS_8epilogue10collective18CollectiveEpilogueINS1J_23Sm100TmaWarpSpecializedILi4ELi2ELi16ELb1ELb0EEEJSL_NSB_IJNSV_ISG_SD_EENSV_ISJ_SD_EEEEESM_NSB_IJlNSB_IJSD_lllEEESW_EEESM_S1S_NS1J_6fusion15FusionCallbacksIS1N_NS1T_17LinearCombinationISM_fSM_fLNS_15FloatRoundStyleE2EEESL_S1Q_JEEENSA_5SM1004TMEM4LOAD26SM100_TMEM_LOAD_16dp128b8xES14_NS15_INS16_ILi3ELi4ELi3EEES19_NSV_INSB_IJNSC_ILi8EEESJ_EEENSB_IJSJ_SD_EEEEEEENSA_17SM75_U32x4_LDSM_NENSA_14SM90_TMA_STOREES28_NSA_17SM90_U32x4_STSM_NENSA_39AutoVectorizingCopyWithAssumedAlignmentILi128EEEEEEvvEEEEvNT_6ParamsE,"ax",@progbits
	.align	128
.text._ZN7cutlass13device_kernelINS_4conv6kernel13ConvUniversalINS1_16ConvProblemShapeILNS1_8OperatorE2ELi3EEENS1_10collective14CollectiveConvINS1_47MainloopSm100TmaUmmaWarpSpecializedImplicitGemmILS5_2ELi8ELi3ELi1ELi2EN4cute5tupleIJNSA_1CILi1EEESD_SD_EEEEENSB_IJNSC_ILi64EEENSB_IJNSC_ILi128EEEEEENSB_IJNSC_ILi32EEEEEEEEENS_10tfloat32_tESM_NSA_8TiledMMAINSA_8MMA_AtomIJNSA_17SM100_MMA_TF32_SSISM_SM_fLi64ELi128ELNSA_4UMMA5MajorE1ELSR_1ELNSQ_7ScaleInE0ELSS_0EEEEEENSA_6LayoutISE_NSB_IJNSC_ILi0EEESW_SW_EEEEENSB_IJNSA_10UnderscoreESZ_SZ_EEEEENS7_6detail27Sm100ImplicitGemmTileTraitsINSA_13SM90_TMA_LOADENSA_14ComposedLayoutINSA_7SwizzleILi2ELi5ELi2EEENSA_18smem_ptr_flag_bitsILi32EEENSV_INSB_IJSJ_NSC_ILi4EEEEEENSB_IJSD_SJ_EEEEEEEvEENS13_INSA_20SM90_TMA_LOAD_IM2COLES1E_vEEEENS_8epilogue10collective18CollectiveEpilogueINS1J_23Sm100TmaWarpSpecializedILi4ELi2ELi16ELb1ELb0EEEJSL_NSB_IJNSV_ISG_SD_EENSV_ISJ_SD_EEEEESM_NSB_IJlNSB_IJSD_lllEEESW_EEESM_S1S_NS1J_6fusion15FusionCallbacksIS1N_NS1T_17LinearCombinationISM_fSM_fLNS_15FloatRoundStyleE2EEESL_S1Q_JEEENSA_5SM1004TMEM4LOAD26SM100_TMEM_LOAD_16dp128b8xES14_NS15_INS16_ILi3ELi4ELi3EEES19_NSV_INSB_IJNSC_ILi8EEESJ_EEENSB_IJSJ_SD_EEEEEEENSA_17SM75_U32x4_LDSM_NENSA_14SM90_TMA_STOREES28_NSA_17SM90_U32x4_STSM_NENSA_39AutoVectorizingCopyWithAssumedAlignmentILi128EEEEEEvvEEEEvNT_6ParamsE:
        .type           _ZN7cutlass13device_kernelINS_4conv6kernel13ConvUniversalINS1_16ConvProblemShapeILNS1_8OperatorE2ELi3EEENS1_10collective14CollectiveConvINS1_47MainloopSm100TmaUmmaWarpSpecializedImplicitGemmILS5_2ELi8ELi3ELi1ELi2EN4cute5tupleIJNSA_1CILi1EEESD_SD_EEEEENSB_IJNSC_ILi64EEENSB_IJNSC_ILi128EEEEEENSB_IJNSC_ILi32EEEEEEEEENS_10tfloat32_tESM_NSA_8TiledMMAINSA_8MMA_AtomIJNSA_17SM100_MMA_TF32_SSISM_SM_fLi64ELi128ELNSA_4UMMA5MajorE1ELSR_1ELNSQ_7ScaleInE0ELSS_0EEEEEENSA_6LayoutISE_NSB_IJNSC_ILi0EEESW_SW_EEEEENSB_IJNSA_10UnderscoreESZ_SZ_EEEEENS7_6detail27Sm100ImplicitGemmTileTraitsINSA_13SM90_TMA_LOADENSA_14ComposedLayoutINSA_7SwizzleILi2ELi5ELi2EEENSA_18smem_ptr_flag_bitsILi32EEENSV_INSB_IJSJ_NSC_ILi4EEEEEENSB_IJSD_SJ_EEEEEEEvEENS13_INSA_20SM90_TMA_LOAD_IM2COLES1E_vEEEENS_8epilogue10collective18CollectiveEpilogueINS1J_23Sm100TmaWarpSpecializedILi4ELi2ELi16ELb1ELb0EEEJSL_NSB_IJNSV_ISG_SD_EENSV_ISJ_SD_EEEEESM_NSB_IJlNSB_IJSD_lllEEESW_EEESM_S1S_NS1J_6fusion15FusionCallbacksIS1N_NS1T_17LinearCombinationISM_fSM_fLNS_15FloatRoundStyleE2EEESL_S1Q_JEEENSA_5SM1004TMEM4LOAD26SM100_TMEM_LOAD_16dp128b8xES14_NS15_INS16_ILi3ELi4ELi3EEES19_NSV_INSB_IJNSC_ILi8EEESJ_EEENSB_IJSJ_SD_EEEEEEENSA_17SM75_U32x4_LDSM_NENSA_14SM90_TMA_STOREES28_NSA_17SM90_U32x4_STSM_NENSA_39AutoVectorizingCopyWithAssumedAlignmentILi128EEEEEEvvEEEEvNT_6ParamsE,@function
        .size           _ZN7cutlass13device_kernelINS_4conv6kernel13ConvUniversalINS1_16ConvProblemShapeILNS1_8OperatorE2ELi3EEENS1_10collective14CollectiveConvINS1_47MainloopSm100TmaUmmaWarpSpecializedImplicitGemmILS5_2ELi8ELi3ELi1ELi2EN4cute5tupleIJNSA_1CILi1EEESD_SD_EEEEENSB_IJNSC_ILi64EEENSB_IJNSC_ILi128EEEEEENSB_IJNSC_ILi32EEEEEEEEENS_10tfloat32_tESM_NSA_8TiledMMAINSA_8MMA_AtomIJNSA_17SM100_MMA_TF32_SSISM_SM_fLi64ELi128ELNSA_4UMMA5MajorE1ELSR_1ELNSQ_7ScaleInE0ELSS_0EEEEEENSA_6LayoutISE_NSB_IJNSC_ILi0EEESW_SW_EEEEENSB_IJNSA_10UnderscoreESZ_SZ_EEEEENS7_6detail27Sm100ImplicitGemmTileTraitsINSA_13SM90_TMA_LOADENSA_14ComposedLayoutINSA_7SwizzleILi2ELi5ELi2EEENSA_18smem_ptr_flag_bitsILi32EEENSV_INSB_IJSJ_NSC_ILi4EEEEEENSB_IJSD_SJ_EEEEEEEvEENS13_INSA_20SM90_TMA_LOAD_IM2COLES1E_vEEEENS_8epilogue10collective18CollectiveEpilogueINS1J_23Sm100TmaWarpSpecializedILi4ELi2ELi16ELb1ELb0EEEJSL_NSB_IJNSV_ISG_SD_EENSV_ISJ_SD_EEEEESM_NSB_IJlNSB_IJSD_lllEEESW_EEESM_S1S_NS1J_6fusion15FusionCallbacksIS1N_NS1T_17LinearCombinationISM_fSM_fLNS_15FloatRoundStyleE2EEESL_S1Q_JEEENSA_5SM1004TMEM4LOAD26SM100_TMEM_LOAD_16dp128b8xES14_NS15_INS16_ILi3ELi4ELi3EEES19_NSV_INSB_IJNSC_ILi8EEESJ_EEENSB_IJSJ_SD_EEEEEEENSA_17SM75_U32x4_LDSM_NENSA_14SM90_TMA_STOREES28_NSA_17SM90_U32x4_STSM_NENSA_39AutoVectorizingCopyWithAssumedAlignmentILi128EEEEEEvvEEEEvNT_6ParamsE,(.L_x_178 - _ZN7cutlass13device_kernelINS_4conv6kernel13ConvUniversalINS1_16ConvProblemShapeILNS1_8OperatorE2ELi3EEENS1_10collective14CollectiveConvINS1_47MainloopSm100TmaUmmaWarpSpecializedImplicitGemmILS5_2ELi8ELi3ELi1ELi2EN4cute5tupleIJNSA_1CILi1EEESD_SD_EEEEENSB_IJNSC_ILi64EEENSB_IJNSC_ILi128EEEEEENSB_IJNSC_ILi32EEEEEEEEENS_10tfloat32_tESM_NSA_8TiledMMAINSA_8MMA_AtomIJNSA_17SM100_MMA_TF32_SSISM_SM_fLi64ELi128ELNSA_4UMMA5MajorE1ELSR_1ELNSQ_7ScaleInE0ELSS_0EEEEEENSA_6LayoutISE_NSB_IJNSC_ILi0EEESW_SW_EEEEENSB_IJNSA_10UnderscoreESZ_SZ_EEEEENS7_6detail27Sm100ImplicitGemmTileTraitsINSA_13SM90_TMA_LOADENSA_14ComposedLayoutINSA_7SwizzleILi2ELi5ELi2EEENSA_18smem_ptr_flag_bitsILi32EEENSV_INSB_IJSJ_NSC_ILi4EEEEEENSB_IJSD_SJ_EEEEEEEvEENS13_INSA_20SM90_TMA_LOAD_IM2COLES1E_vEEEENS_8epilogue10collective18CollectiveEpilogueINS1J_23Sm100TmaWarpSpecializedILi4ELi2ELi16ELb1ELb0EEEJSL_NSB_IJNSV_ISG_SD_EENSV_ISJ_SD_EEEEESM_NSB_IJlNSB_IJSD_lllEEESW_EEESM_S1S_NS1J_6fusion15FusionCallbacksIS1N_NS1T_17LinearCombinationISM_fSM_fLNS_15FloatRoundStyleE2EEESL_S1Q_JEEENSA_5SM1004TMEM4LOAD26SM100_TMEM_LOAD_16dp128b8xES14_NS15_INS16_ILi3ELi4ELi3EEES19_NSV_INSB_IJNSC_ILi8EEESJ_EEENSB_IJSJ_SD_EEEEEEENSA_17SM75_U32x4_LDSM_NENSA_14SM90_TMA_STOREES28_NSA_17SM90_U32x4_STSM_NENSA_39AutoVectorizingCopyWithAssumedAlignmentILi128EEEEEEvvEEEEvNT_6ParamsE)
        .other          _ZN7cutlass13device_kernelINS_4conv6kernel13ConvUniversalINS1_16ConvProblemShapeILNS1_8OperatorE2ELi3EEENS1_10collective14CollectiveConvINS1_47MainloopSm100TmaUmmaWarpSpecializedImplicitGemmILS5_2ELi8ELi3ELi1ELi2EN4cute5tupleIJNSA_1CILi1EEESD_SD_EEEEENSB_IJNSC_ILi64EEENSB_IJNSC_ILi128EEEEEENSB_IJNSC_ILi32EEEEEEEEENS_10tfloat32_tESM_NSA_8TiledMMAINSA_8MMA_AtomIJNSA_17SM100_MMA_TF32_SSISM_SM_fLi64ELi128ELNSA_4UMMA5MajorE1ELSR_1ELNSQ_7ScaleInE0ELSS_0EEEEEENSA_6LayoutISE_NSB_IJNSC_ILi0EEESW_SW_EEEEENSB_IJNSA_10UnderscoreESZ_SZ_EEEEENS7_6detail27Sm100ImplicitGemmTileTraitsINSA_13SM90_TMA_LOADENSA_14ComposedLayoutINSA_7SwizzleILi2ELi5ELi2EEENSA_18smem_ptr_flag_bitsILi32EEENSV_INSB_IJSJ_NSC_ILi4EEEEEENSB_IJSD_SJ_EEEEEEEvEENS13_INSA_20SM90_TMA_LOAD_IM2COLES1E_vEEEENS_8epilogue10collective18CollectiveEpilogueINS1J_23Sm100TmaWarpSpecializedILi4ELi2ELi16ELb1ELb0EEEJSL_NSB_IJNSV_ISG_SD_EENSV_ISJ_SD_EEEEESM_NSB_IJlNSB_IJSD_lllEEESW_EEESM_S1S_NS1J_6fusion15FusionCallbacksIS1N_NS1T_17LinearCombinationISM_fSM_fLNS_15FloatRoundStyleE2EEESL_S1Q_JEEENSA_5SM1004TMEM4LOAD26SM100_TMEM_LOAD_16dp128b8xES14_NS15_INS16_ILi3ELi4ELi3EEES19_NSV_INSB_IJNSC_ILi8EEESJ_EEENSB_IJSJ_SD_EEEEEEENSA_17SM75_U32x4_LDSM_NENSA_14SM90_TMA_STOREES28_NSA_17SM90_U32x4_STSM_NENSA_39AutoVectorizingCopyWithAssumedAlignmentILi128EEEEEEvvEEEEvNT_6ParamsE,@"STO_CUDA_ENTRY STV_DEFAULT"
_ZN7cutlass13device_kernelINS_4conv6kernel13ConvUniversalINS1_16ConvProblemShapeILNS1_8OperatorE2ELi3EEENS1_10collective14CollectiveConvINS1_47MainloopSm100TmaUmmaWarpSpecializedImplicitGemmILS5_2ELi8ELi3ELi1ELi2EN4cute5tupleIJNSA_1CILi1EEESD_SD_EEEEENSB_IJNSC_ILi64EEENSB_IJNSC_ILi128EEEEEENSB_IJNSC_ILi32EEEEEEEEENS_10tfloat32_tESM_NSA_8TiledMMAINSA_8MMA_AtomIJNSA_17SM100_MMA_TF32_SSISM_SM_fLi64ELi128ELNSA_4UMMA5MajorE1ELSR_1ELNSQ_7ScaleInE0ELSS_0EEEEEENSA_6LayoutISE_NSB_IJNSC_ILi0EEESW_SW_EEEEENSB_IJNSA_10UnderscoreESZ_SZ_EEEEENS7_6detail27Sm100ImplicitGemmTileTraitsINSA_13SM90_TMA_LOADENSA_14ComposedLayoutINSA_7SwizzleILi2ELi5ELi2EEENSA_18smem_ptr_flag_bitsILi32EEENSV_INSB_IJSJ_NSC_ILi4EEEEEENSB_IJSD_SJ_EEEEEEEvEENS13_INSA_20SM90_TMA_LOAD_IM2COLES1E_vEEEENS_8epilogue10collective18CollectiveEpilogueINS1J_23Sm100TmaWarpSpecializedILi4ELi2ELi16ELb1ELb0EEEJSL_NSB_IJNSV_ISG_SD_EENSV_ISJ_SD_EEEEESM_NSB_IJlNSB_IJSD_lllEEESW_EEESM_S1S_NS1J_6fusion15FusionCallbacksIS1N_NS1T_17LinearCombinationISM_fSM_fLNS_15FloatRoundStyleE2EEESL_S1Q_JEEENSA_5SM1004TMEM4LOAD26SM100_TMEM_LOAD_16dp128b8xES14_NS15_INS16_ILi3ELi4ELi3EEES19_NSV_INSB_IJNSC_ILi8EEESJ_EEENSB_IJSJ_SD_EEEEEEENSA_17SM75_U32x4_LDSM_NENSA_14SM90_TMA_STOREES28_NSA_17SM90_U32x4_STSM_NENSA_39AutoVectorizingCopyWithAssumedAlignmentILi128EEEEEEvvEEEEvNT_6ParamsE:
[----:B------:R-:W1:Y:S01]  /*0000*/  LDC R1, c[0x0][0x37c] ;  /* 0x0000df00ff017b82 */ /* 0x000e620000000800 */
[----:B------:R-:W2:Y:S01]  /*0010*/  S2R R68, SR_TID.X ;  /* 0x0000000000447919 */ /* 0x000ea20000002100 */
[----:B------:R-:W3:Y:S01]  /*0020*/  LDCU.64 UR8, c[0x0][0x990] ;  /* 0x00013200ff0877ac */ /* 0x000ee20008000a00 */
[----:B-1----:R-:W-:Y:S01]  /*0030*/  VIADD R1, R1, 0xfffffff8 ;  /* 0xfffffff801017836 */ /* 0x002fe20000000000 */
[----:B------:R-:W-:Y:S02]  /*0040*/  PRMT R69, RZ, 0x7610, R69 ;  /* 0x00007610ff457816 */ /* 0x000fe40000000045 */
[----:B------:R-:W-:Y:S01]  /*0050*/  ELECT P3, URZ, PT ;  /* 0x0000000000ff782f */ /* 0x000fe20003860000 */
[----:B---3--:R-:W-:-:S04]  /*0060*/  UISETP.NE.U32.AND UP0, UPT, UR8, URZ, UPT ;  /* 0x000000ff0800728c */ /* 0x008fc8000bf05070 */
[----:B------:R-:W-:Y:S01]  /*0070*/  UISETP.NE.AND.EX UP0, UPT, UR9, URZ, UPT, UP0 ;  /* 0x000000ff0900728c */ /* 0x000fe2000bf05300 */
[----:B--2---:R-:W-:-:S05]  /*0080*/  SHF.R.U32.HI R70, RZ, 0x5, R68 ;  /* 0x00000005ff467819 */ /* 0x004fca0000011644 */
[----:B------:R-:W1:Y:S02]  /*0090*/  SHFL.IDX PT, R0, R70, RZ, 0x1f ;  /* 0x00001fff46007589 */ /* 0x000e6400000e0000 */
[----:B-1----:R-:W-:Y:S01]  /*00a0*/  R2UR UR18, R0 ;  /* 0x00000000001272ca */ /* 0x002fe200000e0000 */
[----:B------:R-:W-:-:S14]  /*00b0*/  BRA.U UP0, `(.L_x_0) ;  /* 0x0000000100307547 */ /* 0x000fdc000b800000 */
[----:B------:R-:W1:Y:S02]  /*00c0*/  LDCU.64 UR4, c[0x0][0x988] ;  /* 0x00013100ff0477ac */ /* 0x000e640008000a00 */
[----:B-1----:R-:W-:-:S04]  /*00d0*/  UISETP.NE.U32.AND UP0, UPT, UR4, URZ, UPT ;  /* 0x000000ff0400728c */ /* 0x002fc8000bf05070 */
[----:B------:R-:W-:-:S09]  /*00e0*/  UISETP.NE.AND.EX UP0, UPT, UR5, URZ, UPT, UP0 ;  /* 0x000000ff0500728c */ /* 0x000fd2000bf05300 */
[----:B------:R-:W-:Y:S05]  /*00f0*/  BRA.U !UP0, `(.L_x_1) ;  /* 0x0000000108147547 */ /* 0x000fea000b800000 */
[----:B------:R-:W1:Y:S01]  /*0100*/  LDC.64 R2, c[0x0][0x988] ;  /* 0x00026200ff027b82 */ /* 0x000e620000000a00 */
[----:B------:R-:W1:Y:S02]  /*0110*/  LDCU.64 UR4, c[0x0][0x358] ;  /* 0x00006b00ff0477ac */ /* 0x000e640008000a00 */
[----:B-1----:R1:W5:Y:S01]  /*0120*/  LDG.E R27, desc[UR4][R2.64] ;  /* 0x00000004021b7981 */ /* 0x002362000c1e1900 */
[----:B------:R-:W-:Y:S01]  /*0130*/  HFMA2 R69, -RZ, RZ, 0, 5.9604644775390625e-08 ;  /* 0x00000001ff457431 */ /* 0x000fe200000001ff */
[----:B------:R-:W-:Y:S05]  /*0140*/  BRA `(.L_x_0) ;  /* 0x00000000000c7947 */ /* 0x000fea0003800000 */
.L_x_1:
[----:B------:R-:W1:Y:S01]  /*0150*/  LDCU UR4, c[0x0][0x980] ;  /* 0x00013000ff0477ac */ /* 0x000e620008000800 */
[----:B------:R-:W-:Y:S01]  /*0160*/  HFMA2 R69, -RZ, RZ, 0, 5.9604644775390625e-08 ;  /* 0x00000001ff457431 */ /* 0x000fe200000001ff */
[----:B-1----:R-:W-:-:S07]  /*0170*/  MOV R27, UR4 ;  /* 0x00000004001b7c02 */ /* 0x002fce0008000f00 */
.L_x_0:
[----:B------:R-:W2:Y:S02]  /*0180*/  LDCU.64 UR4, c[0x0][0x9b0] ;  /* 0x00013600ff0477ac */ /* 0x000ea40008000a00 */
[----:B--2---:R-:W-:-:S04]  /*0190*/  UISETP.NE.U32.AND UP0, UPT, UR4, URZ, UPT ;  /* 0x000000ff0400728c */ /* 0x004fc8000bf05070 */
[----:B------:R-:W-:-:S09]  /*01a0*/  UISETP.NE.AND.EX UP0, UPT, UR5, URZ, UPT, UP0 ;  /* 0x000000ff0500728c */ /* 0x000fd2000bf05300 */
[----:B------:R-:W-:Y:S05]  /*01b0*/  BRA.U UP0, `(.L_x_2) ;  /* 0x0000000100287547 */ /* 0x000fea000b800000 */
[----:B------:R-:W2:Y:S02]  /*01c0*/  LDCU.64 UR4, c[0x0][0x9a8] ;  /* 0x00013500ff0477ac */ /* 0x000ea40008000a00 */
[----:B--2---:R-:W-:-:S04]  /*01d0*/  UISETP.NE.U32.AND UP0, UPT, UR4, URZ, UPT ;  /* 0x000000ff0400728c */ /* 0x004fc8000bf05070 */
[----:B------:R-:W-:-:S09]  /*01e0*/  UISETP.NE.AND.EX UP0, UPT, UR5, URZ, UPT, UP0 ;  /* 0x000000ff0500728c */ /* 0x000fd2000bf05300 */
[----:B------:R-:W-:Y:S05]  /*01f0*/  BRA.U !UP0, `(.L_x_3) ;  /* 0x0000000108107547 */ /* 0x000fea000b800000 */
[----:B------:R-:W2:Y:S01]  /*0200*/  LDC.64 R24, c[0x0][0x9a8] ;  /* 0x00026a00ff187b82 */ /* 0x000ea20000000a00 */
[----:B------:R-:W2:Y:S02]  /*0210*/  LDCU.64 UR4, c[0x0][0x358] ;  /* 0x00006b00ff0477ac */ /* 0x000ea40008000a00 */
[----:B--2---:R2:W5:Y:S01]  /*0220*/  LDG.E R24, desc[UR4][R24.64] ;  /* 0x0000000418187981 */ /* 0x004562000c1e1900 */
[----:B------:R-:W-:Y:S05]  /*0230*/  BRA `(.L_x_2) ;  /* 0x0000000000087947 */ /* 0x000fea0003800000 */
.L_x_3:
[----:B------:R-:W2:Y:S02]  /*0240*/  LDCU UR4, c[0x0][0x9a0] ;  /* 0x00013400ff0477ac */ /* 0x000ea40008000800 */
[----:B--2---:R-:W-:Y:S02]  /*0250*/  MOV R24, UR4 ;  /* 0x0000000400187c02 */ /* 0x004fe40008000f00 */
.L_x_2:
[----:B------:R-:W-:Y:S01]  /*0260*/  IMAD.U32 R0, RZ, RZ, UR18 ;  /* 0x00000012ff007e24 */ /* 0x000fe2000f8e00ff */
[----:B------:R-:W-:Y:S04]  /*0270*/  BSSY.RECONVERGENT B0, `(.L_x_4) ;  /* 0x000000c000007945 */ /* 0x000fe80003800200 */
[C---:B------:R-:W-:Y:S02]  /*0280*/  ISETP.NE.OR P1, PT, R0.reuse, 0x1, !P3 ;  /* 0x000000010000780c */ /* 0x040fe40005f25670 */
[----:B------:R-:W-:-:S11]  /*0290*/  ISETP.NE.OR P0, PT, R0, 0x3, !P3 ;  /* 0x000000030000780c */ /* 0x000fd60005f05670 */
[----:B------:R-:W-:Y:S05]  /*02a0*/  @P1 BRA `(.L_x_5) ;  /* 0x0000000000201947 */ /* 0x000fea0003800000 */
[----:B------:R-:W3:Y:S02]  /*02b0*/  LDCU.64 UR4, c[0x0][0x348] ;  /* 0x00006900ff0477ac */ /* 0x000ee40008000a00 */
[----:B---3--:R-:W-:Y:S02]  /*02c0*/  UIADD3 UR6, UP1, UPT, UR4, 0x80, URZ ;  /* 0x0000008004067890 */ /* 0x008fe4000ff3e0ff */
[----:B------:R-:W-:Y:S02]  /*02d0*/  UIADD3 UR4, UP0, UPT, UR4, 0x180, URZ ;  /* 0x0000018004047890 */ /* 0x000fe4000ff1e0ff */
[----:B------:R-:W-:Y:S02]  /*02e0*/  UIADD3.X UR7, UPT, UPT, URZ, UR5, URZ, UP1, !UPT ;  /* 0x00000005ff077290 */ /* 0x000fe40008ffe4ff */
[----:B------:R-:W-:-:S07]  /*02f0*/  UIADD3.X UR5, UPT, UPT, URZ, UR5, URZ, UP0, !UPT ;  /* 0x00000005ff057290 */ /* 0x000fce00087fe4ff */
[----:B------:R3:W-:Y:S02]  /*0300*/  UTMACCTL.PF [UR6] ;  /* 0x00000000060079b9 */ /* 0x0007e40008040000 */
[----:B------:R3:W-:Y:S02]  /*0310*/  UTMACCTL.PF [UR4] ;  /* 0x00000000040079b9 */ /* 0x0007e40008040000 */
[----:B---3--:R-:W-:Y:S01]  /*0320*/  NOP ;  /* 0x0000000000007918 */ /* 0x008fe20000000000 */
.L_x_5:
[----:B------:R-:W-:Y:S05]  /*0330*/  BSYNC.RECONVERGENT B0 ;  /* 0x0000000000007941 */ /* 0x000fea0003800200 */
.L_x_4:
[----:B------:R-:W-:Y:S04]  /*0340*/  BSSY.RECONVERGENT B0, `(.L_x_6) ;  /* 0x000000a000007945 */ /* 0x000fe80003800200 */
        /* <DEDUP_REMOVED lines=9> */
.L_x_7:
[----:B------:R-:W-:Y:S05]  /*03e0*/  BSYNC.RECONVERGENT B0 ;  /* 0x0000000000007941 */ /* 0x000fea0003800200 */
.L_x_6:
[----:B------:R-:W3:Y:S01]  /*03f0*/  LDCU.64 UR4, c[0x0][0x988] ;  /* 0x00013100ff0477ac */ /* 0x000ee20008000a00 */
[----:B------:R-:W-:Y:S02]  /*0400*/  UISETP.EQ.U32.AND UP2, UPT, UR8, URZ, UPT ;  /* 0x000000ff0800728c */ /* 0x000fe4000bf42070 */
[----:B------:R-:W-:Y:S02]  /*0410*/  UPLOP3.LUT UP3, UPT, UPT, UPT, UPT, 0x80, 0x8 ;  /* 0x000000000008789c */ /* 0x000fe40003f6f070 */
[----:B---3--:R-:W-:-:S04]  /*0420*/  UISETP.NE.U32.AND UP0, UPT, UR4, URZ, UPT ;  /* 0x000000ff0400728c */ /* 0x008fc8000bf05070 */
[----:B------:R-:W-:-:S04]  /*0430*/  UISETP.NE.AND.EX UP1, UPT, UR5, URZ, UPT, UP0 ;  /* 0x000000ff0500728c */ /* 0x000fc8000bf25300 */
[----:B------:R-:W-:-:S04]  /*0440*/  UISETP.EQ.OR.EX UP4, UPT, UR9, URZ, !UP1, UP2 ;  /* 0x000000ff0900728c */ /* 0x000fc8000cf82720 */
[----:B------:R-:W-:-:S06]  /*0450*/  UP2UR UR4, UPR, URZ, 0x10 ;  /* 0x00000010ff047883 */ /* 0x000fcc0008000000 */
[----:B------:R-:W-:Y:S01]  /*0460*/  MOV R73, UR4 ;  /* 0x0000000400497c02 */ /* 0x000fe20008000f00 */
[----:B------:R-:W-:Y:S06]  /*0470*/  BRA.U !UP4, `(.L_x_8) ;  /* 0x000000010c207547 */ /* 0x000fec000b800000 */
[----:B------:R-:W-:Y:S01]  /*0480*/  UISETP.NE.U32.AND UP2, UPT, UR8, URZ, UPT ;  /* 0x000000ff0800728c */ /* 0x000fe2000bf45070 */
[----:B-----5:R-:W-:Y:S01]  /*0490*/  FSETP.NEU.AND P0, PT, R27, RZ, PT ;  /* 0x000000ff1b00720b */ /* 0x020fe20003f0d000 */
[----:B------:R-:W-:Y:S02]  /*04a0*/  USEL UR4, URZ, 0xffffffff, UP1 ;  /* 0xffffffffff047887 */ /* 0x000fe40008800000 */
[----:B------:R-:W-:-:S10]  /*04b0*/  UISETP.NE.AND.EX UP2, UPT, UR9, URZ, UPT, UP2 ;  /* 0x000000ff0900728c */ /* 0x000fd4000bf45320 */
[----:B------:R-:W-:Y:S01]  /*04c0*/  VOTEU.ANY UP0, P0 ;  /* 0x0000000000ff7886 */ /* 0x000fe20000000100 */
[----:B------:R-:W-:-:S04]  /*04d0*/  @!UP2 USEL UR4, URZ, 0xffffffff, UP0 ;  /* 0xffffffffff04a887 */ /* 0x000fc80008000000 */
[----:B------:R-:W-:-:S04]  /*04e0*/  ULOP3.LUT UR4, UR4, 0x1, URZ, 0xc0, !UPT ;  /* 0x0000000104047892 */ /* 0x000fc8000f8ec0ff */
[----:B------:R-:W-:-:S11]  /*04f0*/  UISETP.NE.U32.AND UP3, UPT, UR4, 0x1, UPT ;  /* 0x000000010400788c */ /* 0x000fd6000bf65070 */
.L_x_8:
[----:B-1----:R-:W1:Y:S01]  /*0500*/  SHFL.IDX PT, R2, R70, RZ, 0x1f ;  /* 0x00001fff46027589 */ /* 0x002e6200000e0000 */
[----:B------:R-:W-:-:S04]  /*0510*/  UISETP.NE.AND UP0, UPT, UR18, 0x2, UPT ;  /* 0x000000021200788c */ /* 0x000fc8000bf05270 */
[----:B------:R-:W-:Y:S01]  /*0520*/  USEL UR56, URZ, 0x1, UP0 ;  /* 0x00000001ff387887 */ /* 0x000fe20008000000 */
[----:B-1----:R-:W-:-:S13]  /*0530*/  ISETP.NE.AND P0, PT, R2, RZ, PT ;  /* 0x000000ff0200720c */ /* 0x002fda0003f05270 */
[----:B------:R-:W-:Y:S05]  /*0540*/  @P0 BRA `(.L_x_9) ;  /* 0x0000000000680947 */ /* 0x000fea0003800000 */
[----:B------:R-:W1:Y:S01]  /*0550*/  S2UR UR4, SR_CgaCtaId ;  /* 0x00000000000479c3 */ /* 0x000e620000008800 */
[----:B------:R-:W-:Y:S01]  /*0560*/  UMOV UR5, 0x400 ;  /* 0x0000040000057882 */ /* 0x000fe20000000000 */
[----:B------:R-:W-:Y:S01]  /*0570*/  UMOV UR6, 0x1 ;  /* 0x0000000100067882 */ /* 0x000fe20000000000 */
[----:B------:R-:W-:Y:S01]  /*0580*/  ELECT P0, URZ, PT ;  /* 0x0000000000ff782f */ /* 0x000fe20003800000 */
[----:B------:R-:W-:-:S04]  /*0590*/  UIADD3 UR6, UPT, UPT, -UR6, 0x100000, URZ ;  /* 0x0010000006067890 */ /* 0x000fc8000fffe1ff */
[----:B------:R-:W-:Y:S02]  /*05a0*/  USHF.L.U32 UR7, UR6, 0xb, URZ ;  /* 0x0000000b06077899 */ /* 0x000fe400080006ff */
[----:B------:R-:W-:Y:S02]  /*05b0*/  USHF.L.U32 UR6, UR6, 0x1, URZ ;  /* 0x0000000106067899 */ /* 0x000fe400080006ff */
[----:B-1----:R-:W-:Y:S01]  /*05c0*/  ULEA UR4, UR4, UR5, 0x18 ;  /* 0x0000000504047291 */ /* 0x002fe2000f8ec0ff */
[----:B------:R-:W1:Y:S11]  /*05d0*/  FENCE.VIEW.ASYNC.S ;  /* 0x00000000000073c6 */ /* 0x000e760000000000 */
[----:B-1----:R1:W3:Y:S01]  /*05e0*/  SYNCS.EXCH.64 URZ, [UR4], UR6 ;  /* 0x0000000604ff75b2 */ /* 0x0022e20008000100 */
[----:B------:R1:W4:Y:S01]  /*05f0*/  SYNCS.EXCH.64 URZ, [UR4+0x40], UR6 ;  /* 0x0000400604ff75b2 */ /* 0x0003220008000100 */
[----:B------:R1:W1:Y:S01]  /*0600*/  SYNCS.EXCH.64 URZ, [UR4+0x8], UR6 ;  /* 0x0000080604ff75b2 */ /* 0x0002620008000100 */
        /* <DEDUP_REMOVED lines=13> */
[----:B------:R-:W-:Y:S01]  /*06e0*/  NOP ;  /* 0x0000000000007918 */ /* 0x000fe20000000000 */
.L_x_9:
[----:B------:R-:W2:Y:S01]  /*06f0*/  SHFL.IDX PT, R2, R70, RZ, 0x1f ;  /* 0x00001fff46027589 */ /* 0x000ea200000e0000 */
[----:B------:R-:W-:Y:S01]  /*0700*/  NOP ;  /* 0x0000000000007918 */ /* 0x000fe20000000000 */
[----:B--2---:R-:W-:-:S13]  /*0710*/  ISETP.NE.AND P0, PT, R2, 0x1, PT ;  /* 0x000000010200780c */ /* 0x004fda0003f05270 */
[----:B------:R-:W-:Y:S05]  /*0720*/  @P0 BRA `(.L_x_10) ;  /* 0x0000000000580947 */ /* 0x000fea0003800000 */
[----:B-1----:R-:W1:Y:S01]  /*0730*/  S2UR UR4, SR_CgaCtaId ;  /* 0x00000000000479c3 */ /* 0x002e620000008800 */
[----:B------:R-:W-:Y:S01]  /*0740*/  UMOV UR5, 0x400 ;  /* 0x0000040000057882 */ /* 0x000fe20000000000 */
[----:B------:R-:W-:Y:S01]  /*0750*/  UMOV UR8, 0x20 ;  /* 0x0000002000087882 */ /* 0x000fe20000000000 */
[----:B------:R-:W-:Y:S01]  /*0760*/  UMOV UR6, 0x80 ;  /* 0x0000008000067882 */ /* 0x000fe20000000000 */
[----:B------:R-:W-:-:S04]  /*0770*/  UIADD3 UR8, UPT, UPT, -UR8, 0x100000, URZ ;  /* 0x0010000008087890 */ /* 0x000fc8000fffe1ff */
[----:B------:R-:W-:Y:S02]  /*0780*/  USHF.L.U32 UR9, UR8, 0xb, URZ ;  /* 0x0000000b08097899 */ /* 0x000fe400080006ff */
[----:B------:R-:W-:Y:S02]  /*0790*/  USHF.L.U32 UR8, UR8, 0x1, URZ ;  /* 0x0000000108087899 */ /* 0x000fe400080006ff */
[----:B------:R-:W-:-:S04]  /*07a0*/  UIADD3 UR6, UPT, UPT, -UR6, 0x100000, URZ ;  /* 0x0010000006067890 */ /* 0x000fc8000fffe1ff */
[----:B------:R-:W-:Y:S02]  /*07b0*/  USHF.L.U32 UR7, UR6, 0xb, URZ ;  /* 0x0000000b06077899 */ /* 0x000fe400080006ff */
[----:B------:R-:W-:Y:S01]  /*07c0*/  USHF.L.U32 UR6, UR6, 0x1, URZ ;  /* 0x0000000106067899 */ /* 0x000fe200080006ff */
[----:B------:R-:W-:Y:S01]  /*07d0*/  ELECT P0, URZ, PT ;  /* 0x0000000000ff782f */ /* 0x000fe20003800000 */
[----:B-1----:R-:W-:Y:S01]  /*07e0*/  ULEA UR4, UR4, UR5, 0x18 ;  /* 0x0000000504047291 */ /* 0x002fe2000f8ec0ff */
[----:B------:R-:W1:Y:S11]  /*07f0*/  FENCE.VIEW.ASYNC.S ;  /* 0x00000000000073c6 */ /* 0x000e760000000000 */
[----:B-1----:R2:W1:Y:S01]  /*0800*/  SYNCS.EXCH.64 URZ, [UR4+0x80], UR8 ;  /* 0x0000800804ff75b2 */ /* 0x0024620008000100 */
[----:B------:R2:W1:Y:S01]  /*0810*/  SYNCS.EXCH.64 URZ, [UR4+0xa0], UR6 ;  /* 0x0000a00604ff75b2 */ /* 0x0004620008000100 */
[----:B------:R2:W1:Y:S01]  /*0820*/  SYNCS.EXCH.64 URZ, [UR4+0x88], UR8 ;  /* 0x0000880804ff75b2 */ /* 0x0004620008000100 */
[----:B------:R2:W1:Y:S01]  /*0830*/  SYNCS.EXCH.64 URZ, [UR4+0xa8], UR6 ;  /* 0x0000a80604ff75b2 */ /* 0x0004620008000100 */
[----:B------:R2:W1:Y:S01]  /*0840*/  SYNCS.EXCH.64 URZ, [UR4+0x90], UR8 ;  /* 0x0000900804ff75b2 */ /* 0x0004620008000100 */
[----:B------:R2:W1:Y:S01]  /*0850*/  SYNCS.EXCH.64 URZ, [UR4+0xb0], UR6 ;  /* 0x0000b00604ff75b2 */ /* 0x0004620008000100 */
[----:B------:R2:W1:Y:S01]  /*0860*/  SYNCS.EXCH.64 URZ, [UR4+0x98], UR8 ;  /* 0x0000980804ff75b2 */ /* 0x0004620008000100 */
[----:B------:R2:W1:Y:S02]  /*0870*/  SYNCS.EXCH.64 URZ, [UR4+0xb8], UR6 ;  /* 0x0000b80604ff75b2 */ /* 0x0004640008000100 */
[----:B--2---:R-:W-:Y:S01]  /*0880*/  NOP ;  /* 0x0000000000007918 */ /* 0x004fe20000000000 */
.L_x_10:
[----:B------:R-:W2:Y:S01]  /*0890*/  SHFL.IDX PT, R2, R70, RZ, 0x1f ;  /* 0x00001fff46027589 */ /* 0x000ea200000e0000 */
[----:B------:R-:W-:Y:S01]  /*08a0*/  NOP ;  /* 0x0000000000007918 */ /* 0x000fe20000000000 */
[----:B--2---:R-:W-:-:S13]  /*08b0*/  ISETP.NE.AND P0, PT, R2, 0x3, PT ;  /* 0x000000030200780c */ /* 0x004fda0003f05270 */
[----:B------:R-:W-:Y:S05]  /*08c0*/  @P0 BRA `(.L_x_11) ;  /* 0x0000000000300947 */ /* 0x000fea0003800000 */
[----:B-1----:R-:W1:Y:S01]  /*08d0*/  S2UR UR4, SR_CgaCtaId ;  /* 0x00000000000479c3 */ /* 0x002e620000008800 */
[----:B------:R-:W-:Y:S01]  /*08e0*/  UMOV UR6, 0x400 ;  /* 0x0000040000067882 */ /* 0x000fe20000000000 */
[----:B------:R-:W-:Y:S01]  /*08f0*/  UMOV UR5, 0x20 ;  /* 0x0000002000057882 */ /* 0x000fe20000000000 */
[----:B------:R-:W-:Y:S01]  /*0900*/  ELECT P0, URZ, PT ;  /* 0x0000000000ff782f */ /* 0x000fe20003800000 */
[----:B-1----:R-:W-:Y:S02]  /*0910*/  ULEA UR6, UR4, UR6, 0x18 ;  /* 0x0000000604067291 */ /* 0x002fe4000f8ec0ff */
[----:B------:R-:W-:-:S04]  /*0920*/  UIADD3 UR4, UPT, UPT, -UR5, 0x100000, URZ ;  /* 0x0010000005047890 */ /* 0x000fc8000fffe1ff */
[----:B------:R-:W-:Y:S02]  /*0930*/  USHF.L.U32 UR5, UR4, 0xb, URZ ;  /* 0x0000000b04057899 */ /* 0x000fe400080006ff */
[----:B------:R-:W-:Y:S01]  /*0940*/  USHF.L.U32 UR4, UR4, 0x1, URZ ;  /* 0x0000000104047899 */ /* 0x000fe200080006ff */
[----:B------:R-:W1:Y:S11]  /*0950*/  FENCE.VIEW.ASYNC.S ;  /* 0x00000000000073c6 */ /* 0x000e760000000000 */
[----:B-1----:R2:W1:Y:S01]  /*0960*/  SYNCS.EXCH.64 URZ, [UR6+0xc0], UR4 ;  /* 0x0000c00406ff75b2 */ /* 0x0024620008000100 */
[----:B------:R2:W1:Y:S02]  /*0970*/  SYNCS.EXCH.64 URZ, [UR6+0xc8], UR4 ;  /* 0x0000c80406ff75b2 */ /* 0x0004640008000100 */
[----:B--2---:R-:W-:Y:S01]  /*0980*/  NOP ;  /* 0x0000000000007918 */ /* 0x004fe20000000000 */
.L_x_11:
[----:B------:R-:W2:Y:S01]  /*0990*/  SHFL.IDX PT, R2, R70, RZ, 0x1f ;  /* 0x00001fff46027589 */ /* 0x000ea200000e0000 */
[----:B------:R-:W-:Y:S01]  /*09a0*/  NOP ;  /* 0x0000000000007918 */ /* 0x000fe20000000000 */
[----:B--2---:R-:W-:-:S13]  /*09b0*/  ISETP.NE.AND P0, PT, R2, 0x4, PT ;  /* 0x000000040200780c */ /* 0x004fda0003f05270 */
[----:B------:R-:W-:Y:S05]  /*09c0*/  @P0 BRA `(.L_x_12) ;  /* 0x0000000000440947 */ /* 0x000fea0003800000 */
[----:B-1----:R-:W1:Y:S01]  /*09d0*/  S2UR UR6, SR_CgaCtaId ;  /* 0x00000000000679c3 */ /* 0x002e620000008800 */
[----:B------:R-:W-:Y:S01]  /*09e0*/  UMOV UR4, 0x100 ;  /* 0x0000010000047882 */ /* 0x000fe20000000000 */
[----:B------:R-:W-:Y:S01]  /*09f0*/  UMOV UR5, 0x400 ;  /* 0x0000040000057882 */ /* 0x000fe20000000000 */
[----:B------:R-:W-:Y:S01]  /*0a00*/  USEL UR4, UR4, 0xe0, UP3 ;  /* 0x000000e004047887 */ /* 0x000fe20009800000 */
[----:B------:R-:W-:Y:S01]  /*0a10*/  UMOV UR8, 0x1 ;  /* 0x0000000100087882 */ /* 0x000fe20000000000 */
[----:B------:R-:W-:Y:S01]  /*0a20*/  ELECT P0, URZ, PT ;  /* 0x0000000000ff782f */ /* 0x000fe20003800000 */
[----:B------:R-:W-:-:S04]  /*0a30*/  UIADD3 UR8, UPT, UPT, -UR8, 0x100000, URZ ;  /* 0x0010000008087890 */ /* 0x000fc8000fffe1ff */
[----:B------:R-:W-:Y:S02]  /*0a40*/  USHF.L.U32 UR9, UR8, 0xb, URZ ;  /* 0x0000000b08097899 */ /* 0x000fe400080006ff */
[----:B------:R-:W-:Y:S02]  /*0a50*/  USHF.L.U32 UR8, UR8, 0x1, URZ ;  /* 0x0000000108087899 */ /* 0x000fe400080006ff */
[----:B-1----:R-:W-:Y:S02]  /*0a60*/  ULEA UR6, UR6, UR5, 0x18 ;  /* 0x0000000506067291 */ /* 0x002fe4000f8ec0ff */
[----:B------:R-:W-:-:S04]  /*0a70*/  UIADD3 UR4, UPT, UPT, -UR4, 0x100000, URZ ;  /* 0x0010000004047890 */ /* 0x000fc8000fffe1ff */
[----:B------:R-:W-:Y:S02]  /*0a80*/  USHF.L.U32 UR5, UR4, 0xb, URZ ;  /* 0x0000000b04057899 */ /* 0x000fe400080006ff */
[----:B------:R-:W-:Y:S01]  /*0a90*/  USHF.L.U32 UR4, UR4, 0x1, URZ ;  /* 0x0000000104047899 */ /* 0x000fe200080006ff */
[----:B------:R-:W1:Y:S03]  /*0aa0*/  FENCE.VIEW.ASYNC.S ;  /* 0x00000000000073c6 */ /* 0x000e660000000000 */
[----:B-1----:R2:W1:Y:S08]  /*0ab0*/  SYNCS.EXCH.64 URZ, [UR6+0xd0], UR8 ;  /* 0x0000d00806ff75b2 */ /* 0x0024700008000100 */
[----:B------:R2:W1:Y:S02]  /*0ac0*/  SYNCS.EXCH.64 URZ, [UR6+0xd8], UR4 ;  /* 0x0000d80406ff75b2 */ /* 0x0004640008000100 */
[----:B--2---:R-:W-:Y:S01]  /*0ad0*/  NOP ;  /* 0x0000000000007918 */ /* 0x004fe20000000000 */
.L_x_12:
[----:B------:R-:W2:Y:S01]  /*0ae0*/  SHFL.IDX PT, R2, R70, RZ, 0x1f ;  /* 0x00001fff46027589 */ /* 0x000ea200000e0000 */
[----:B------:R-:W1:Y:S01]  /*0af0*/  S2UR UR28, SR_CTAID.X ;  /* 0x00000000001c79c3 */ /* 0x000e620000002500 */
[----:B------:R-:W-:-:S07]  /*0b00*/  NOP ;  /* 0x0000000000007918 */ /* 0x000fce0000000000 */
[----:B------:R-:W1:Y:S01]  /*0b10*/  S2UR UR21, SR_CTAID.Y ;  /* 0x00000000001579c3 */ /* 0x000e620000002600 */
[----:B--2---:R-:W-:-:S13]  /*0b20*/  ISETP.NE.AND P0, PT, R2, 0x5, PT ;  /* 0x000000050200780c */ /* 0x004fda0003f05270 */
[----:B-1----:R-:W-:Y:S05]  /*0b30*/  @P0 BRA `(.L_x_13) ;  /* 0x0000000000480947 */ /* 0x002fea0003800000 */
[----:B------:R-:W1:Y:S01]  /*0b40*/  S2UR UR4, SR_CgaCtaId ;  /* 0x00000000000479c3 */ /* 0x000e620000008800 */
        /* <DEDUP_REMOVED lines=12> */
[----:B-1----:R1:W2:Y:S01]  /*0c10*/  SYNCS.EXCH.64 URZ, [UR4+0xe0], UR8 ;  /* 0x0000e00804ff75b2 */ /* 0x0022a20008000100 */
[----:B------:R1:W1:Y:S01]  /*0c20*/  SYNCS.EXCH.64 URZ, [UR4+0xf0], UR6 ;  /* 0x0000f00604ff75b2 */ /* 0x0002620008000100 */
[----:B------:R1:W1:Y:S01]  /*0c30*/  SYNCS.EXCH.64 URZ, [UR4+0xe8], UR8 ;  /* 0x0000e80804ff75b2 */ /* 0x0002620008000100 */
[----:B------:R1:W1:Y:S01]  /*0c40*/  SYNCS.EXCH.64 URZ, [UR4+0xf8], UR6 ;  /* 0x0000f80604ff75b2 */ /* 0x0002620008000100 */
[----:B------:R-:W-:Y:S01]  /*0c50*/  NOP ;  /* 0x0000000000007918 */ /* 0x000fe20000000000 */
.L_x_13:
[----:B------:R-:W-:-:S05]  /*0c60*/  CS2R.32 R63, SR_CgaSize ;  /* 0x00000000003f7805 */ /* 0x000fca0000008a00 */
[----:B------:R-:W-:-:S05]  /*0c70*/  IMAD R63, R63, -0xa0, RZ ;  /* 0xffffff603f3f7824 */ /* 0x000fca00078e02ff */
[----:B------:R-:W-:-:S14]  /*0c80*/  R2UR UR5, R63 ;  /* 0x000000003f0572ca */ /* 0x000fdc00000e0000 */
[----:B------:R-:W3:Y:S01]  /*0c90*/  LDCU UR5, c[0x0][UR5+0x2b0] ;  /* 0x00005600050577ac */ /* 0x000ee20008000800 */
[----:B------:R-:W-:Y:S02]  /*0ca0*/  I2FP.F32.U32 R5, UR28 ;  /* 0x0000001c00057c45 */ /* 0x000fe40008201000 */
[----:B------:R-:W-:-:S05]  /*0cb0*/  CS2R.32 R2, SR_CgaSize ;  /* 0x0000000000027805 */ /* 0x000fca0000008a00 */
[----:B------:R-:W-:-:S06]  /*0cc0*/  IMAD R2, R2, -0xa0, RZ ;  /* 0xffffff6002027824 */ /* 0x000fcc00078e02ff */
[----:B------:R-:W4:Y:S01]  /*0cd0*/  LDC R2, c[0x0][R2+0x2a0] ;  /* 0x0000a80002027b82 */ /* 0x000f220000000800 */
[----:B------:R-:W-:Y:S02]  /*0ce0*/  I2FP.F32.U32 R4, UR21 ;  /* 0x0000001500047c45 */ /* 0x000fe40008201000 */
[----:B------:R-:W-:-:S05]  /*0cf0*/  CS2R.32 R63, SR_CgaSize ;  /* 0x00000000003f7805 */ /* 0x000fca0000008a00 */
[----:B------:R-:W-:-:S05]  /*0d00*/  IMAD R63, R63, -0xa0, RZ ;  /* 0xffffff603f3f7824 */ /* 0x000fca00078e02ff */
[----:B-1----:R-:W-:-:S14]  /*0d10*/  R2UR UR4, R63 ;  /* 0x000000003f0472ca */ /* 0x002fdc00000e0000 */
[----:B------:R-:W1:Y:S01]  /*0d20*/  LDCU UR4, c[0x0][UR4+0x2b4] ;  /* 0x00005680040477ac */ /* 0x000e620008000800 */
[----:B------:R-:W-:Y:S01]  /*0d30*/  NOP ;  /* 0x0000000000007918 */ /* 0x000fe20000000000 */
[----:B------:R-:W2:Y:S01]  /*0d40*/  LDCU UR19, c[0x0][0xc24] ;  /* 0x00018480ff1377ac */ /* 0x000ea20008000800 */
[----:B------:R-:W-:-:S05]  /*0d50*/  CS2R.32 R3, SR_CgaSize ;  /* 0x0000000000037805 */ /* 0x000fca0000008a00 */
[----:B------:R-:W-:-:S06]  /*0d60*/  IMAD R3, R3, -0xa0, RZ ;  /* 0xffffff6003037824 */ /* 0x000fcc00078e02ff */
[----:B------:R-:W4:Y:S01]  /*0d70*/  LDC R3, c[0x0][R3+0x2a4] ;  /* 0x0000a90003037b82 */ /* 0x000f220000000800 */
[----:B---3--:R-:W-:-:S07]  /*0d80*/  FMUL R5, R5, UR5 ;  /* 0x0000000505057c20 */ /* 0x008fce0008400000 */
[----:B------:R-:W3:Y:S01]  /*0d90*/  S2UR UR50, SR_CTAID.Z ;  /* 0x00000000003279c3 */ /* 0x000ee20000002700 */
[----:B-1----:R-:W-:Y:S01]  /*0da0*/  FMUL R4, R4, UR4 ;  /* 0x0000000404047c20 */ /* 0x002fe20008400000 */
[----:B------:R-:W1:Y:S01]  /*0db0*/  F2I.U32.TRUNC.NTZ R63, R5 ;  /* 0x00000005003f7305 */ /* 0x000e62000020f000 */
[----:B--2---:R-:W-:-:S07]  /*0dc0*/  UISETP.GE.AND UP0, UPT, UR19, 0x1, UPT ;  /* 0x000000011300788c */ /* 0x004fce000bf06270 */
[----:B------:R-:W2:Y:S01]  /*0dd0*/  F2I.U32.TRUNC.NTZ R62, R4 ;  /* 0x00000004003e7305 */ /* 0x000ea2000020f000 */
[----:B-1----:R-:W-:-:S05]  /*0de0*/  IADD3 R63, PT, PT, -R63, RZ, RZ ;  /* 0x000000ff3f3f7210 */ /* 0x002fca0007ffe1ff */
[----:B----4-:R-:W-:Y:S01]  /*0df0*/  IMAD R63, R2, R63, UR28 ;  /* 0x0000001c023f7e24 */ /* 0x010fe2000f8e023f */
[----:B--2---:R-:W-:-:S05]  /*0e00*/  IADD3 R62, PT, PT, -R62, RZ, RZ ;  /* 0x000000ff3e3e7210 */ /* 0x004fca0007ffe1ff */
[----:B------:R-:W-:Y:S01]  /*0e10*/  IMAD R62, R3, R62, UR21 ;  /* 0x00000015033e7e24 */ /* 0x000fe2000f8e023e */
[----:B------:R-:W-:Y:S06]  /*0e20*/  BAR.SYNC.DEFER_BLOCKING 0x0 ;  /* 0x0000000000007b1d */ /* 0x000fec0000010000 */
[----:B---3--:R-:W-:Y:S05]  /*0e30*/  BRA.U !UP0, `(.L_x_14) ;  /* 0x0000000108d47547 */ /* 0x008fea000b800000 */
[----:B------:R-:W1:Y:S01]  /*0e40*/  LDCU.128 UR24, c[0x0][0xc10] ;  /* 0x00018200ff1877ac */ /* 0x000e620008000c00 */
[----:B------:R-:W2:Y:S01]  /*0e50*/  LDCU UR6, c[0x0][0x370] ;  /* 0x00006e00ff0677ac */ /* 0x000ea20008000800 */
[----:B------:R-:W3:Y:S01]  /*0e60*/  LDCU UR4, c[0x0][0x374] ;  /* 0x00006e80ff0477ac */ /* 0x000ee20008000800 */
[----:B------:R-:W4:Y:S01]  /*0e70*/  LDCU UR20, c[0x0][0xc0c] ;  /* 0x00018180ff1477ac */ /* 0x000f220008000800 */
[----:B------:R-:W4:Y:S01]  /*0e80*/  LDCU UR5, c[0x0][0xc20] ;  /* 0x00018400ff0577ac */ /* 0x000f220008000800 */
[----:B------:R-:W4:Y:S01]  /*0e90*/  LDCU.64 UR16, c[0x0][0xc28] ;  /* 0x00018500ff1077ac */ /* 0x000f220008000a00 */
[----:B-1----:R-:W-:Y:S02]  /*0ea0*/  UISETP.NE.AND UP0, UPT, UR26, 0x1, UPT ;  /* 0x000000011a00788c */ /* 0x002fe4000bf05270 */
[----:B---3--:R-:W-:Y:S02]  /*0eb0*/  UIMAD.WIDE.U32 UR8, UR4, UR27, URZ ;  /* 0x0000001b040872a5 */ /* 0x008fe4000f8e00ff */
[----:B--2---:R-:W-:-:S02]  /*0ec0*/  UIMAD.WIDE.U32 UR10, UR6, UR24, URZ ;  /* 0x00000018060a72a5 */ /* 0x004fc4000f8e00ff */
[----:B----4-:R-:W-:Y:S02]  /*0ed0*/  UISETP.NE.AND UP2, UPT, UR20, 0x1, UPT ;  /* 0x000000011400788c */ /* 0x010fe4000bf45270 */
[----:B------:R-:W-:Y:S01]  /*0ee0*/  UISETP.NE.AND UP4, UPT, UR19, 0x1, UPT ;  /* 0x000000011300788c */ /* 0x000fe2000bf85270 */
[----:B------:R-:W-:Y:S02]  /*0ef0*/  UMOV UR8, UR9 ;  /* 0x0000000900087c82 */ /* 0x000fe40008000000 */
[----:B------:R-:W-:Y:S01]  /*0f00*/  UMOV UR10, UR11 ;  /* 0x0000000b000a7c82 */ /* 0x000fe20008000000 */
[----:B------:R-:W-:Y:S02]  /*0f10*/  @UP0 USHF.R.U32.HI UR4, URZ, UR5, UR8 ;  /* 0x00000005ff040299 */ /* 0x000fe40008011608 */
[----:B------:R-:W-:Y:S02]  /*0f20*/  UIMAD.WIDE.U32 UR12, UR21, UR27, URZ ;  /* 0x0000001b150c72a5 */ /* 0x000fe4000f8e00ff */
[----:B------:R-:W-:-:S02]  /*0f30*/  UIMAD.WIDE.U32 UR8, UR4, UR16, URZ ;  /* 0x00000010040872a5 */ /* 0x000fc4000f8e00ff */
[----:B------:R-:W-:Y:S02]  /*0f40*/  @UP2 USHF.R.U32.HI UR6, URZ, UR25, UR10 ;  /* 0x00000019ff062299 */ /* 0x000fe4000801160a */
[----:B------:R-:W-:Y:S02]  /*0f50*/  UIMAD.WIDE.U32 UR14, UR28, UR24, URZ ;  /* 0x000000181c0e72a5 */ /* 0x000fe4000f8e00ff */
[----:B------:R-:W-:Y:S01]  /*0f60*/  UIMAD.WIDE.U32 UR10, UR6, UR16, URZ ;  /* 0x00000010060a72a5 */ /* 0x000fe2000f8e00ff */
[----:B------:R-:W-:Y:S01]  /*0f70*/  UMOV UR12, UR13 ;  /* 0x0000000d000c7c82 */ /* 0x000fe20008000000 */
[----:B------:R-:W-:Y:S01]  /*0f80*/  UMOV UR8, UR9 ;  /* 0x0000000900087c82 */ /* 0x000fe20008000000 */
[----:B------:R-:W-:Y:S02]  /*0f90*/  USHF.R.U32.HI UR12, URZ, UR5, UR12 ;  /* 0x00000005ff0c7299 */ /* 0x000fe4000801160c */
[----:B------:R-:W-:Y:S01]  /*0fa0*/  @UP4 USHF.R.U32.HI UR4, URZ, UR17, UR8 ;  /* 0x00000011ff044299 */ /* 0x000fe20008011608 */
[----:B------:R-:W-:Y:S01]  /*0fb0*/  UMOV UR14, UR15 ;  /* 0x0000000f000e7c82 */ /* 0x000fe20008000000 */
[----:B------:R-:W-:Y:S01]  /*0fc0*/  UMOV UR10, UR11 ;  /* 0x0000000b000a7c82 */ /* 0x000fe20008000000 */
[----:B------:R-:W-:-:S02]  /*0fd0*/  USHF.R.U32.HI UR14, URZ, UR25, UR14 ;  /* 0x00000019ff0e7299 */ /* 0x000fc4000801160e */
[----:B------:R-:W-:Y:S02]  /*0fe0*/  USEL UR5, UR21, UR12, !UP0 ;  /* 0x0000000c15057287 */ /* 0x000fe4000c000000 */
[----:B------:R-:W-:Y:S02]  /*0ff0*/  @UP4 USHF.R.U32.HI UR6, URZ, UR17, UR10 ;  /* 0x00000011ff064299 */ /* 0x000fe4000801160a */
[----:B------:R-:W-:Y:S02]  /*1000*/  UIMAD UR7, UR4, UR19, URZ ;  /* 0x00000013040772a4 */ /* 0x000fe4000f8e02ff */
[----:B------:R-:W-:Y:S02]  /*1010*/  USEL UR4, UR28, UR14, !UP2 ;  /* 0x0000000e1c047287 */ /* 0x000fe4000d000000 */
[----:B------:R-:W-:Y:S02]  /*1020*/  UIMAD UR10, UR6, UR19, URZ ;  /* 0x00000013060a72a4 */ /* 0x000fe4000f8e02ff */
[----:B------:R-:W-:-:S02]  /*1030*/  UISETP.GE.AND UP0, UPT, UR5, UR7, UPT ;  /* 0x000000070500728c */ /* 0x000fc4000bf06270 */
[----:B------:R-:W-:Y:S02]  /*1040*/  UIMAD.WIDE.U32 UR8, UR5, UR16, URZ ;  /* 0x00000010050872a5 */ /* 0x000fe4000f8e00ff */
[----:B------:R-:W-:Y:S02]  /*1050*/  UISETP.GE.OR UP0, UPT, UR4, UR10, UP0 ;  /* 0x0000000a0400728c */ /* 0x000fe40008706670 */
[----:B------:R-:W-:Y:S02]  /*1060*/  UIMAD.WIDE.U32 UR10, UR4, UR16, URZ ;  /* 0x00000010040a72a5 */ /* 0x000fe4000f8e00ff */
[----:B------:R-:W-:Y:S01]  /*1070*/  UIADD3 UR10, UPT, UPT, -UR4, URZ, URZ ;  /* 0x000000ff040a7290 */ /* 0x000fe2000fffe1ff */
[----:B------:R-:W-:Y:S01]  /*1080*/  UMOV UR8, UR9 ;  /* 0x0000000900087c82 */ /* 0x000fe20008000000 */
[----:B------:R-:W-:Y:S02]  /*1090*/  UIADD3 UR9, UPT, UPT, -UR5, URZ, URZ ;  /* 0x000000ff05097290 */ /* 0x000fe4000fffe1ff */
[----:B------:R-:W-:-:S03]  /*10a0*/  USHF.R.U32.HI UR8, URZ, UR17, UR8 ;  /* 0x00000011ff087299 */ /* 0x000fc60008011608 */
[----:B------:R-:W-:Y:S01]  /*10b0*/  @!UP0 UMOV UR7, UR11 ;  /* 0x0000000b00078c82 */ /* 0x000fe20008000000 */
[----:B------:R-:W-:Y:S02]  /*10c0*/  UIMAD UR21, UR26, UR9, UR21 ;  /* 0x000000091a1572a4 */ /* 0x000fe4000f8e0215 */
[----:B------:R-:W-:Y:S02]  /*10d0*/  USEL UR8, UR5, UR8, !UP4 ;  /* 0x0000000805087287 */ /* 0x000fe4000e000000 */
[----:B------:R-:W-:Y:S02]  /*10e0*/  @!UP0 USHF.R.U32.HI UR7, URZ, UR17, UR7 ;  /* 0x00000011ff078299 */ /* 0x000fe40008011607 */
[----:B------:R-:W-:Y:S02]  /*10f0*/  UIADD3 UR9, UPT, UPT, -UR8, URZ, URZ ;  /* 0x000000ff08097290 */ /* 0x000fe4000fffe1ff */
[----:B------:R-:W-:Y:S02]  /*1100*/  @!UP0 USEL UR7, UR4, UR7, !UP4 ;  /* 0x0000000704078287 */ /* 0x000fe4000e000000 */
[----:B------:R-:W-:-:S02]  /*1110*/  UIMAD UR9, UR19, UR9, UR5 ;  /* 0x00000009130972a4 */ /* 0x000fc4000f8e0205 */
[----:B------:R-:W-:Y:S02]  /*1120*/  @!UP0 UIADD3 UR8, UPT, UPT, UR8, -UR7, URZ ;  /* 0x8000000708088290 */ /* 0x000fe4000fffe0ff */
[----:B------:R-:W-:Y:S02]  /*1130*/  @!UP0 UIMAD UR7, UR9, UR6, UR7 ;  /* 0x00000006090782a4 */ /* 0x000fe4000f8e0207 */
[----:B------:R-:W-:Y:S02]  /*1140*/  @!UP0 UIMAD UR5, UR8, UR19, UR4 ;  /* 0x00000013080582a4 */ /* 0x000fe4000f8e0204 */
[----:B------:R-:W-:Y:S02]  /*1150*/  UIMAD UR6, UR20, UR10, UR28 ;  /* 0x0000000a140672a4 */ /* 0x000fe4000f8e021c */
[----:B------:R-:W-:Y:S01]  /*1160*/  UIMAD UR21, UR5, UR26, UR21 ;  /* 0x0000001a051572a4 */ /* 0x000fe2000f8e0215 */
[----:B------:R-:W-:Y:S02]  /*1170*/  @!UP0 UMOV UR4, UR7 ;  /* 0x0000000700048c82 */ /* 0x000fe40008000000 */
[----:B------:R-:W-:-:S12]  /*1180*/  UIMAD UR28, UR4, UR20, UR6 ;  /* 0x00000014041c72a4 */ /* 0x000fd8000f8e0206 */
.L_x_14:
[----:B------:R-:W1:Y:S02]  /*1190*/  LDCU UR4, c[0x0][0xc30] ;  /* 0x00018600ff0477ac */ /* 0x000e640008000800 */
[----:B-1----:R-:W-:-:S09]  /*11a0*/  UISETP.NE.AND UP0, UPT, UR4, 0x1, UPT ;  /* 0x000000010400788c */ /* 0x002fd2000bf05270 */
[----:B------:R-:W-:Y:S05]  /*11b0*/  BRA.U UP0, `(.L_x_15) ;  /* 0x0000000100447547 */ /* 0x000fea000b800000 */
[----:B------:R-:W1:Y:S01]  /*11c0*/  LDCU.128 UR8, c[0x0][0xc10] ;  /* 0x00018200ff0877ac */ /* 0x000e620008000c00 */
[----:B------:R-:W2:Y:S01]  /*11d0*/  LDCU UR12, c[0x0][0xc0c] ;  /* 0x00018180ff0c77ac */ /* 0x000ea20008000800 */
[----:B------:R-:W3:Y:S01]  /*11e0*/  LDCU UR13, c[0x0][0xc20] ;  /* 0x00018400ff0d77ac */ /* 0x000ee20008000800 */
[----:B-1----:R-:W-:Y:S02]  /*11f0*/  UIMAD.WIDE.U32 UR6, UR28, UR8, URZ ;  /* 0x000000081c0672a5 */ /* 0x002fe4000f8e00ff */
[----:B------:R-:W-:Y:S02]  /*1200*/  UIMAD.WIDE.U32 UR4, UR21, UR11, URZ ;  /* 0x0000000b150472a5 */ /* 0x000fe4000f8e00ff */
[----:B--2---:R-:W-:Y:S02]  /*1210*/  UISETP.NE.AND UP2, UPT, UR12, 0x1, UPT ;  /* 0x000000010c00788c */ /* 0x004fe4000bf45270 */
[----:B------:R-:W-:Y:S01]  /*1220*/  UISETP.NE.AND UP0, UPT, UR10, 0x1, UPT ;  /* 0x000000010a00788c */ /* 0x000fe2000bf05270 */
[----:B------:R-:W-:-:S02]  /*1230*/  UMOV UR6, UR7 ;  /* 0x0000000700067c82 */ /* 0x000fc40008000000 */
[----:B------:R-:W-:Y:S01]  /*1240*/  UMOV UR4, UR5 ;  /* 0x0000000500047c82 */ /* 0x000fe20008000000 */
[----:B------:R-:W-:Y:S02]  /*1250*/  USHF.R.U32.HI UR6, URZ, UR9, UR6 ;  /* 0x00000009ff067299 */ /* 0x000fe40008011606 */
[----:B---3--:R-:W-:Y:S02]  /*1260*/  USHF.R.U32.HI UR4, URZ, UR13, UR4 ;  /* 0x0000000dff047299 */ /* 0x008fe40008011604 */
[----:B------:R-:W-:Y:S02]  /*1270*/  USEL UR5, UR28, UR6, !UP2 ;  /* 0x000000061c057287 */ /* 0x000fe4000d000000 */
[----:B------:R-:W-:-:S04]  /*1280*/  USEL UR4, UR21, UR4, !UP0 ;  /* 0x0000000415047287 */ /* 0x000fc8000c000000 */
[----:B------:R-:W-:Y:S02]  /*1290*/  UIADD3 UR6, UPT, UPT, UR5, -UR4, URZ ;  /* 0x8000000405067290 */ /* 0x000fe4000fffe0ff */
[----:B------:R-:W-:Y:S02]  /*12a0*/  UIADD3 UR4, UPT, UPT, -UR5, UR4, URZ ;  /* 0x0000000405047290 */ /* 0x000fe4000fffe1ff */
[----:B------:R-:W-:Y:S02]  /*12b0*/  UIMAD UR21, UR6, UR10, UR21 ;  /* 0x0000000a061572a4 */ /* 0x000fe4000f8e0215 */
[----:B------:R-:W-:-:S12]  /*12c0*/  UIMAD UR28, UR4, UR12, UR28 ;  /* 0x0000000c041c72a4 */ /* 0x000fd8000f8e021c */
.L_x_15:
[----:B------:R-:W-:Y:S01]  /*12d0*/  BAR.SYNC.DEFER_BLOCKING 0x0 ;  /* 0x0000000000007b1d */ /* 0x000fe20000010000 */
[----:B------:R-:W-:Y:S01]  /*12e0*/  UISETP.NE.AND UP0, UPT, UR18, 0x2, UPT ;  /* 0x000000021200788c */ /* 0x000fe2000bf05270 */
[----:B------:R-:W-:Y:S02]  /*12f0*/  ISETP.NE.OR P3, PT, R0, 0x2, !P3 ;  /* 0x000000020000780c */ /* 0x000fe40005f65670 */
[----:B------:R-:W-:Y:S02]  /*1300*/  LOP3.LUT R0, R68, 0x1f, RZ, 0xc0, !PT ;  /* 0x0000001f44007812 */ /* 0x000fe400078ec0ff */
[----:B------:R-:W1:Y:S04]  /*1310*/  LDCU UR39, c[0x0][0xc24] ;  /* 0x00018480ff2777ac */ /* 0x000e680008000800 */
[----:B------:R-:W-:Y:S05]  /*1320*/  BRA.U UP0, `(.L_x_16) ;  /* 0x0000002100f87547 */ /* 0x000fea000b800000 */
[----:B------:R-:W2:Y:S01]  /*1330*/  LDCU UR7, c[0x0][0x394] ;  /* 0x00007280ff0777ac */ /* 0x000ea20008000800 */
[----:B------:R-:W-:Y:S01]  /*1340*/  PLOP3.LUT P1, PT, PT, PT, UP3, 0x80, 0x8 ;  /* 0x000000000008781c */ /* 0x000fe20003f2f038 */
[----:B------:R-:W-:Y:S01]  /*1350*/  IMAD.MOV.U32 R8, RZ, RZ, RZ ;  /* 0x000000ffff087224 */ /* 0x000fe200078e00ff */
[----:B------:R-:W-:Y:S01]  /*1360*/  ISETP.EQ.OR P2, PT, R0, RZ, P3 ;  /* 0x000000ff0000720c */ /* 0x000fe20001f42670 */
[----:B------:R-:W3:Y:S01]  /*1370*/  LDCU UR6, c[0x0][0x5d8] ;  /* 0x0000bb00ff0677ac */ /* 0x000ee20008000800 */
[----:B------:R-:W-:Y:S01]  /*1380*/  PLOP3.LUT P1, PT, P1, PT, PT, 0x8, 0x80 ;  /* 0x000000000080781c */ /* 0x000fe20000f2e170 */
[----:B------:R-:W4:Y:S01]  /*1390*/  LDCU UR76, c[0x0][0x370] ;  /* 0x00006e00ff4c77ac */ /* 0x000f220008000800 */
[----:B------:R-:W1:Y:S01]  /*13a0*/  LDCU.64 UR68, c[0x0][0x348] ;  /* 0x00006900ff4477ac */ /* 0x000e620008000a00 */
[----:B------:R-:W1:Y:S01]  /*13b0*/  LDCU UR75, c[0x0][0x374] ;  /* 0x00006e80ff4b77ac */ /* 0x000e620008000800 */
[----:B--2---:R-:W-:Y:S02]  /*13c0*/  UIADD3 UR5, UPT, UPT, UR7, 0x1f, URZ ;  /* 0x0000001f07057890 */ /* 0x004fe4000fffe0ff */
[----:B---3--:R-:W-:-:S02]  /*13d0*/  UIADD3 UR6, UPT, UPT, UR6, 0x7f, URZ ;  /* 0x0000007f06067890 */ /* 0x008fc4000fffe0ff */
[----:B------:R-:W-:Y:S02]  /*13e0*/  USHF.R.S32.HI UR4, URZ, 0x1f, UR5 ;  /* 0x0000001fff047899 */ /* 0x000fe40008011405 */
[----:B------:R-:W-:Y:S02]  /*13f0*/  UIADD3 UR9, UPT, UPT, UR7, 0x3e, URZ ;  /* 0x0000003e07097890 */ /* 0x000fe4000fffe0ff */
[----:B------:R-:W-:Y:S02]  /*1400*/  ULEA.HI UR4, UR4, UR5, URZ, 0x5 ;  /* 0x0000000504047291 */ /* 0x000fe4000f8f28ff */
[----:B------:R-:W-:Y:S02]  /*1410*/  UIADD3 UR5, UPT, UPT, UR7, -0x1, URZ ;  /* 0xffffffff07057890 */ /* 0x000fe4000fffe0ff */
[----:B------:R-:W-:Y:S01]  /*1420*/  USHF.R.S32.HI UR8, URZ, 0x5, UR4 ;  /* 0x00000005ff087899 */ /* 0x000fe20008011404 */
[----:B------:R-:W-:Y:S01]  /*1430*/  IMAD.U32 R2, RZ, RZ, UR9 ;  /* 0x00000009ff027e24 */ /* 0x000fe2000f8e00ff */
[----:B------:R-:W-:-:S02]  /*1440*/  USHF.R.S32.HI UR4, URZ, 0x1f, UR6 ;  /* 0x0000001fff047899 */ /* 0x000fc40008011406 */
[----:B------:R-:W-:Y:S02]  /*1450*/  UISETP.LT.U32.AND UP0, UPT, UR8, 0x8, UPT ;  /* 0x000000080800788c */ /* 0x000fe4000bf01070 */
[----:B------:R-:W-:Y:S01]  /*1460*/  UISETP.GE.U32.AND UP1, UPT, UR5, -0x3f, UPT ;  /* 0xffffffc10500788c */ /* 0x000fe2000bf26070 */
[----:B------:R-:W-:Y:S01]  /*1470*/  IMAD.U32 R3, RZ, RZ, UR8 ;  /* 0x00000008ff037e24 */ /* 0x000fe2000f8e00ff */
[----:B------:R-:W-:Y:S02]  /*1480*/  ULEA.HI UR4, UR4, UR6, URZ, 0x7 ;  /* 0x0000000604047291 */ /* 0x000fe4000f8f38ff */
[----:B------:R-:W-:Y:S02]  /*1490*/  USEL UR77, UR8, 0x8, UP0 ;  /* 0x00000008084d7887 */ /* 0x000fe40008000000 */
[----:B------:R-:W-:Y:S02]  /*14a0*/  USHF.R.S32.HI UR74, URZ, 0x7, UR4 ;  /* 0x00000007ff4a7899 */ /* 0x000fe40008011404 */
[----:B------:R-:W-:-:S02]  /*14b0*/  UIADD3 UR4, UPT, UPT, UR8, -UR77, URZ ;  /* 0x8000004d08047290 */ /* 0x000fc4000fffe0ff */
[----:B------:R-:W-:Y:S02]  /*14c0*/  UIADD3 UR67, UPT, UPT, UR77, -0x1, URZ ;  /* 0xffffffff4d437890 */ /* 0x000fe4000fffe0ff */
[----:B------:R-:W-:Y:S02]  /*14d0*/  @UP1 UIADD3 UR67, UPT, UPT, UR77, URZ, URZ ;  /* 0x000000ff4d431290 */ /* 0x000fe4000fffe0ff */
[----:B------:R-:W-:Y:S01]  /*14e0*/  MOV R9, UR4 ;  /* 0x0000000400097c02 */ /* 0x000fe20008000f00 */
[----:B------:R-:W-:Y:S01]  /*14f0*/  UMOV UR56, 0x1 ;  /* 0x0000000100387882 */ /* 0x000fe20000000000 */
[----:B------:R-:W-:Y:S01]  /*1500*/  UIADD3 UR67, UPT, UPT, UR67, 0x1, URZ ;  /* 0x0000000143437890 */ /* 0x000fe2000fffe0ff */
[----:B-1--4-:R-:W-:-:S11]  /*1510*/  UMOV UR58, URZ ;  /* 0x000000ff003a7c82 */ /* 0x012fd60008000000 */
.L_x_32:
[----:B------:R-:W-:Y:S01]  /*1520*/  IMAD.U32 R5, RZ, RZ, UR74 ;  /* 0x0000004aff057e24 */ /* 0x000fe2000f8e00ff */
[----:B------:R-:W1:Y:S01]  /*1530*/  LDCU UR66, c[0x0][0x5dc] ;  /* 0x0000bb80ff4277ac */ /* 0x000e620008000800 */
[----:B------:R-:W-:-:S03]  /*1540*/  R2UR UR12, R2 ;  /* 0x00000000020c72ca */ /* 0x000fc600000e0000 */
[-C--:B------:R-:W-:Y:S01]  /*1550*/  IABS R0, R5.reuse ;  /* 0x0000000500007213 */ /* 0x080fe20000000000 */
[----:B------:R-:W2:Y:S01]  /*1560*/  LDCU UR11, c[0x0][0x5e0] ;  /* 0x0000bc00ff0b77ac */ /* 0x000ea20008000800 */
[----:B------:R-:W-:Y:S02]  /*1570*/  IABS R5, R5 ;  /* 0x0000000500057213 */ /* 0x000fe40000000000 */
[----:B------:R-:W-:Y:S01]  /*1580*/  R2UR UR6, R0 ;  /* 0x00000000000672ca */ /* 0x000fe200000e0000 */
[----:B------:R-:W-:Y:S01]  /*1590*/  UMOV UR57, 0x400 ;  /* 0x0000040000397882 */ /* 0x000fe20000000000 */
[----:B------:R-:W-:Y:S01]  /*15a0*/  USHF.L.U32 UR54, UR28, 0x6, URZ ;  /* 0x000000061c367899 */ /* 0x000fe200080006ff */
[----:B------:R-:W-:Y:S01]  /*15b0*/  UMOV UR15, URZ ;  /* 0x000000ff000f7c82 */ /* 0x000fe20008000000 */
[----:B-1----:R-:W-:-:S09]  /*15c0*/  IMAD.U32 R4, RZ, RZ, UR66 ;  /* 0x00000042ff047e24 */ /* 0x002fd2000f8e00ff */
[----:B------:R-:W1:Y:S08]  /*15d0*/  I2F.RP R7, UR6 ;  /* 0x0000000600077d06 */ /* 0x000e700008209400 */
[----:B-1----:R-:W1:Y:S02]  /*15e0*/  MUFU.RCP R6, R7 ;  /* 0x0000000700067308 */ /* 0x002e640000001000 */
[----:B-1----:R-:W-:-:S06]  /*15f0*/  VIADD R6, R6, 0xffffffe ;  /* 0x0ffffffe06067836 */ /* 0x002fcc0000000000 */
[----:B------:R-:W1:Y:S02]  /*1600*/  F2I.FTZ.U32.TRUNC.NTZ R0, R6 ;  /* 0x0000000600007305 */ /* 0x000e64000021f000 */
[----:B-1----:R-:W-:Y:S02]  /*1610*/  R2UR UR5, R0 ;  /* 0x00000000000572ca */ /* 0x002fe400000e0000 */
[----:B------:R-:W-:Y:S01]  /*1620*/  IABS R0, R4 ;  /* 0x0000000400007213 */ /* 0x000fe20000000000 */
[----:B------:R-:W-:-:S03]  /*1630*/  IMAD.U32 R4, RZ, RZ, UR21 ;  /* 0x00000015ff047e24 */ /* 0x000fc6000f8e00ff */
[----:B------:R-:W-:Y:S01]  /*1640*/  R2UR UR8, R0 ;  /* 0x00000000000872ca */ /* 0x000fe200000e0000 */
[----:B------:R-:W-:Y:S01]  /*1650*/  IMAD.MOV R0, RZ, RZ, -R5 ;  /* 0x000000ffff007224 */ /* 0x000fe200078e0a05 */
[----:B------:R-:W-:-:S04]  /*1660*/  IABS R4, R4 ;  /* 0x0000000400047213 */ /* 0x000fc80000000000 */
[----:B------:R-:W-:Y:S01]  /*1670*/  R2UR UR9, R4 ;  /* 0x00000000040972ca */ /* 0x000fe200000e0000 */
[----:B------:R-:W-:-:S04]  /*1680*/  UIADD3 UR4, UPT, UPT, URZ, -UR5, URZ ;  /* 0x80000005ff047290 */ /* 0x000fc8000fffe0ff */
[----:B------:R-:W-:Y:S02]  /*1690*/  UIMAD UR7, UR4, UR6, URZ ;  /* 0x00000006040772a4 */ /* 0x000fe4000f8e02ff */
[----:B------:R-:W1:Y:S01]  /*16a0*/  I2F.RP R4, UR8 ;  /* 0x0000000800047d06 */ /* 0x000e620008209400 */
[----:B------:R-:W-:Y:S02]  /*16b0*/  UMOV UR4, URZ ;  /* 0x000000ff00047c82 */ /* 0x000fe40008000000 */
[----:B------:R-:W-:Y:S02]  /*16c0*/  UIMAD.WIDE.U32 UR4, UR5, UR7, UR4 ;  /* 0x00000007050472a5 */ /* 0x000fe4000f8e0004 */
[----:B------:R-:W-:-:S05]  /*16d0*/  R2UR UR7, R0 ;  /* 0x00000000000772ca */ /* 0x000fca00000e0000 */
[----:B------:R-:W-:Y:S02]  /*16e0*/  UMOV UR4, UR5 ;  /* 0x0000000500047c82 */ /* 0x000fe40008000000 */
[----:B------:R-:W-:Y:S01]  /*16f0*/  UIMAD.WIDE.U32 UR4, UR4, UR9, URZ ;  /* 0x00000009040472a5 */ /* 0x000fe2000f8e00ff */
[----:B-1----:R-:W1:Y:S06]  /*1700*/  MUFU.RCP R4, R4 ;  /* 0x0000000400047308 */ /* 0x002e6c0000001000 */
[----:B------:R-:W-:Y:S02]  /*1710*/  UMOV UR4, UR5 ;  /* 0x0000000500047c82 */ /* 0x000fe40008000000 */
[----:B------:R-:W-:-:S04]  /*1720*/  UIMAD UR5, UR4, UR7, UR9 ;  /* 0x00000007040572a4 */ /* 0x000fc8000f8e0209 */
[----:B------:R-:W-:Y:S01]  /*1730*/  UISETP.GT.U32.AND UP0, UPT, UR6, UR5, UPT ;  /* 0x000000050600728c */ /* 0x000fe2000bf04070 */
[----:B-1----:R-:W-:-:S10]  /*1740*/  VIADD R5, R4, 0xffffffe ;  /* 0x0ffffffe04057836 */ /* 0x002fd40000000000 */
[----:B------:R-:W-:Y:S01]  /*1750*/  @!UP0 UIADD3 UR5, UPT, UPT, UR5, -UR6, URZ ;  /* 0x8000000605058290 */ /* 0x000fe2000fffe0ff */
[----:B------:R-:W1:Y:S01]  /*1760*/  F2I.FTZ.U32.TRUNC.NTZ R0, R5 ;  /* 0x0000000500007305 */ /* 0x000e62000021f000 */
[----:B------:R-:W-:Y:S02]  /*1770*/  @!UP0 UIADD3 UR4, UPT, UPT, UR4, 0x1, URZ ;  /* 0x0000000104048890 */ /* 0x000fe4000fffe0ff */
[----:B------:R-:W-:Y:S02]  /*1780*/  UISETP.GE.U32.AND UP1, UPT, UR5, UR6, UPT ;  /* 0x000000060500728c */ /* 0x000fe4000bf26070 */
[----:B------:R-:W-:-:S04]  /*1790*/  ULOP3.LUT UR5, UR21, UR74, URZ, 0x3c, !UPT ;  /* 0x0000004a15057292 */ /* 0x000fc8000f8e3cff */
[----:B------:R-:W-:-:S05]  /*17a0*/  UISETP.GE.AND UP0, UPT, UR5, URZ, UPT ;  /* 0x000000ff0500728c */ /* 0x000fca000bf06270 */
[----:B------:R-:W-:Y:S01]  /*17b0*/  @UP1 UIADD3 UR4, UPT, UPT, UR4, 0x1, URZ ;  /* 0x0000000104041890 */ /* 0x000fe2000fffe0ff */
[----:B-1----:R-:W-:Y:S01]  /*17c0*/  R2UR UR5, R0 ;  /* 0x00000000000572ca */ /* 0x002fe200000e0000 */
[----:B------:R-:W-:Y:S01]  /*17d0*/  UISETP.NE.AND UP1, UPT, UR74, URZ, UPT ;  /* 0x000000ff4a00728c */ /* 0x000fe2000bf25270 */
[----:B--2---:R-:W-:-:S04]  /*17e0*/  IMAD.U32 R0, RZ, RZ, UR11 ;  /* 0x0000000bff007e24 */ /* 0x004fc8000f8e00ff */
[----:B------:R-:W-:Y:S01]  /*17f0*/  UMOV UR7, UR4 ;  /* 0x0000000400077c82 */ /* 0x000fe20008000000 */
[----:B------:R-:W-:Y:S01]  /*1800*/  IABS R0, R0 ;  /* 0x0000000000007213 */ /* 0x000fe20000000000 */
[----:B------:R-:W-:-:S03]  /*1810*/  @!UP0 UIADD3 UR7, UPT, UPT, -UR7, URZ, URZ ;  /* 0x000000ff07078290 */ /* 0x000fc6000fffe1ff */
[----:B------:R-:W-:Y:S01]  /*1820*/  R2UR UR9, R0 ;  /* 0x00000000000972ca */ /* 0x000fe200000e0000 */
[----:B------:R-:W-:Y:S02]  /*1830*/  @!UP1 ULOP3.LUT UR7, URZ, UR74, URZ, 0x33, !UPT ;  /* 0x0000004aff079292 */ /* 0x000fe4000f8e33ff */
[----:B------:R-:W-:-:S04]  /*1840*/  UIADD3 UR4, UPT, UPT, URZ, -UR5, URZ ;  /* 0x80000005ff047290 */ /* 0x000fc8000fffe0ff */
[----:B------:R-:W-:Y:S01]  /*1850*/  IMAD.U32 R4, RZ, RZ, UR7 ;  /* 0x00000007ff047e24 */ /* 0x000fe2000f8e00ff */
[----:B------:R-:W-:-:S03]  /*1860*/  UIMAD UR6, UR4, UR8, URZ ;  /* 0x00000008040672a4 */ /* 0x000fc6000f8e02ff */
[----:B------:R-:W-:Y:S01]  /*1870*/  UMOV UR4, URZ ;  /* 0x000000ff00047c82 */ /* 0x000fe20008000000 */
[----:B------:R-:W-:Y:S01]  /*1880*/  IABS R4, R4 ;  /* 0x0000000400047213 */ /* 0x000fe20000000000 */
[----:B------:R-:W-:-:S03]  /*1890*/  UIMAD.WIDE.U32 UR4, UR5, UR6, UR4 ;  /* 0x00000006050472a5 */ /* 0x000fc6000f8e0004 */
[----:B------:R-:W-:Y:S02]  /*18a0*/  R2UR UR10, R4 ;  /* 0x00000000040a72ca */ /* 0x000fe400000e0000 */
[----:B------:R-:W1:Y:S02]  /*18b0*/  I2F.RP R4, UR9 ;  /* 0x0000000900047d06 */ /* 0x000e640008209400 */
[----:B------:R-:W-:-:S09]  /*18c0*/  UMOV UR4, UR5 ;  /* 0x0000000500047c82 */ /* 0x000fd20008000000 */
[----:B------:R-:W-:Y:S01]  /*18d0*/  UIMAD.WIDE.U32 UR4, UR4, UR10, URZ ;  /* 0x0000000a040472a5 */ /* 0x000fe2000f8e00ff */
[----:B-1----:R-:W1:Y:S06]  /*18e0*/  MUFU.RCP R0, R4 ;  /* 0x0000000400007308 */ /* 0x002e6c0000001000 */
[----:B------:R-:W-:Y:S02]  /*18f0*/  UMOV UR4, UR5 ;  /* 0x0000000500047c82 */ /* 0x000fe40008000000 */
[----:B------:R-:W-:-:S04]  /*1900*/  UIADD3 UR5, UPT, UPT, -UR4, URZ, URZ ;  /* 0x000000ff04057290 */ /* 0x000fc8000fffe1ff */
[----:B------:R-:W-:-:S04]  /*1910*/  UIMAD UR5, UR8, UR5, UR10 ;  /* 0x00000005080572a4 */ /* 0x000fc8000f8e020a */
[----:B------:R-:W-:Y:S01]  /*1920*/  UISETP.GT.U32.AND UP0, UPT, UR8, UR5, UPT ;  /* 0x000000050800728c */ /* 0x000fe2000bf04070 */
[----:B-1----:R-:W-:Y:S02]  /*1930*/  VIADD R0, R0, 0xffffffe ;  /* 0x0ffffffe00007836 */ /* 0x002fe40000000000 */
[----:B------:R-:W-:-:S04]  /*1940*/  IMAD.U32 R4, RZ, RZ, UR56 ;  /* 0x00000038ff047e24 */ /* 0x000fc8000f8e00ff */
[----:B------:R-:W1:Y:S04]  /*1950*/  F2I.FTZ.U32.TRUNC.NTZ R0, R0 ;  /* 0x0000000000007305 */ /* 0x000e68000021f000 */
[----:B------:R-:W-:Y:S01]  /*1960*/  @!UP0 UIADD3 UR5, UPT, UPT, UR5, -UR8, URZ ;  /* 0x8000000805058290 */ /* 0x000fe2000fffe0ff */
[----:B------:R-:W-:Y:S01]  /*1970*/  SHF.L.U32 R4, R4, 0x1f, RZ ;  /* 0x0000001f04047819 */ /* 0x000fe200000006ff */
[----:B------:R-:W-:Y:S02]  /*1980*/  @!UP0 UIADD3 UR4, UPT, UPT, UR4, 0x1, URZ ;  /* 0x0000000104048890 */ /* 0x000fe4000fffe0ff */
[----:B------:R-:W-:Y:S01]  /*1990*/  UISETP.GE.U32.AND UP1, UPT, UR5, UR8, UPT ;  /* 0x000000080500728c */ /* 0x000fe2000bf26070 */
[----:B------:R-:W2:Y:S01]  /*19a0*/  S2UR UR8, SR_CgaCtaId ;  /* 0x00000000000879c3 */ /* 0x000ea20000008800 */
[----:B------:R-:W-:-:S04]  /*19b0*/  ULOP3.LUT UR5, UR7, UR66, URZ, 0x3c, !UPT ;  /* 0x0000004207057292 */ /* 0x000fc8000f8e3cff */
[----:B------:R-:W-:-:S03]  /*19c0*/  UISETP.GE.AND UP0, UPT, UR5, URZ, UPT ;  /* 0x000000ff0500728c */ /* 0x000fc6000bf06270 */
[----:B-1----:R-:W-:Y:S02]  /*19d0*/  R2UR UR5, R0 ;  /* 0x00000000000572ca */ /* 0x002fe400000e0000 */
[----:B------:R-:W-:Y:S02]  /*19e0*/  @UP1 UIADD3 UR4, UPT, UPT, UR4, 0x1, URZ ;  /* 0x0000000104041890 */ /* 0x000fe4000fffe0ff */
[----:B------:R-:W-:-:S05]  /*19f0*/  UISETP.NE.AND UP1, UPT, UR66, URZ, UPT ;  /* 0x000000ff4200728c */ /* 0x000fca000bf25270 */
[----:B------:R-:W-:Y:S02]  /*1a00*/  UMOV UR6, UR4 ;  /* 0x0000000400067c82 */ /* 0x000fe40008000000 */
[----:B------:R-:W-:Y:S02]  /*1a10*/  @!UP0 UIADD3 UR6, UPT, UPT, -UR6, URZ, URZ ;  /* 0x000000ff06068290 */ /* 0x000fe4000fffe1ff */
[----:B------:R-:W-:Y:S02]  /*1a20*/  UIADD3 UR4, UPT, UPT, URZ, -UR5, URZ ;  /* 0x80000005ff047290 */ /* 0x000fe4000fffe0ff */
[----:B------:R-:W-:Y:S02]  /*1a30*/  @!UP1 ULOP3.LUT UR6, URZ, UR66, URZ, 0x33, !UPT ;  /* 0x00000042ff069292 */ /* 0x000fe4000f8e33ff */
[----:B--2---:R-:W-:-:S04]  /*1a40*/  ULEA UR57, UR8, UR57, 0x18 ;  /* 0x0000003908397291 */ /* 0x004fc8000f8ec0ff */
[----:B------:R-:W-:Y:S01]  /*1a50*/  ULEA UR8, UR58, UR57, 0x3 ;  /* 0x000000393a087291 */ /* 0x000fe2000f8e18ff */
[----:B------:R-:W-:-:S05]  /*1a60*/  IMAD.U32 R0, RZ, RZ, UR6 ;  /* 0x00000006ff007e24 */ /* 0x000fca000f8e00ff */
[----:B------:R-:W-:-:S03]  /*1a70*/  IABS R0, R0 ;  /* 0x0000000000007213 */ /* 0x000fc60000000000 */
[----:B------:R1:W2:Y:S01]  /*1a80*/  SYNCS.PHASECHK.TRANS64.TRYWAIT P0, [UR8+0x40], R4 ;  /* 0x00004004ff0075a7 */ /* 0x0002a20008001108 */
[----:B------:R-:W-:Y:S01]  /*1a90*/  R2UR UR10, R0 ;  /* 0x00000000000a72ca */ /* 0x000fe200000e0000 */
[----:B------:R-:W-:-:S03]  /*1aa0*/  UIMAD UR8, UR4, UR9, URZ ;  /* 0x00000009040872a4 */ /* 0x000fc6000f8e02ff */
[----:B------:R-:W-:Y:S02]  /*1ab0*/  UMOV UR4, URZ ;  /* 0x000000ff00047c82 */ /* 0x000fe40008000000 */
[----:B------:R-:W-:Y:S02]  /*1ac0*/  UIMAD.WIDE.U32 UR4, UR5, UR8, UR4 ;  /* 0x00000008050472a5 */ /* 0x000fe4000f8e0004 */
[----:B------:R-:W-:-:S04]  /*1ad0*/  UIADD3 UR8, UPT, UPT, -UR6, URZ, URZ ;  /* 0x000000ff06087290 */ /* 0x000fc8000fffe1ff */
[----:B------:R-:W-:Y:S01]  /*1ae0*/  UIMAD UR66, UR66, UR8, UR7 ;  /* 0x00000008424272a4 */ /* 0x000fe2000f8e0207 */
[----:B------:R-:W-:Y:S02]  /*1af0*/  UMOV UR4, UR5 ;  /* 0x0000000500047c82 */ /* 0x000fe40008000000 */
[----:B------:R-:W-:-:S07]  /*1b00*/  UIMAD.WIDE.U32 UR4, UR4, UR10, URZ ;  /* 0x0000000a040472a5 */ /* 0x000fce000f8e00ff */
[----:B------:R-:W-:Y:S02]  /*1b10*/  UMOV UR4, UR5 ;  /* 0x0000000500047c82 */ /* 0x000fe40008000000 */
[----:B------:R-:W-:-:S04]  /*1b20*/  UIADD3 UR5, UPT, UPT, -UR4, URZ, URZ ;  /* 0x000000ff04057290 */ /* 0x000fc8000fffe1ff */
[----:B------:R-:W-:-:S04]  /*1b30*/  UIMAD UR5, UR9, UR5, UR10 ;  /* 0x00000005090572a4 */ /* 0x000fc8000f8e020a */
[----:B------:R-:W-:-:S11]  /*1b40*/  UISETP.GT.U32.AND UP0, UPT, UR9, UR5, UPT ;  /* 0x000000050900728c */ /* 0x000fd6000bf04070 */
[----:B------:R-:W-:Y:S02]  /*1b50*/  @!UP0 UIADD3 UR5, UPT, UPT, UR5, -UR9, URZ ;  /* 0x8000000905058290 */ /* 0x000fe4000fffe0ff */
[----:B------:R-:W-:Y:S02]  /*1b60*/  @!UP0 UIADD3 UR4, UPT, UPT, UR4, 0x1, URZ ;  /* 0x0000000104048890 */ /* 0x000fe4000fffe0ff */
[----:B------:R-:W-:Y:S02]  /*1b70*/  UISETP.GE.U32.AND UP1, UPT, UR5, UR9, UPT ;  /* 0x000000090500728c */ /* 0x000fe4000bf26070 */
[----:B------:R-:W-:-:S04]  /*1b80*/  ULOP3.LUT UR5, UR6, UR11, URZ, 0x3c, !UPT ;  /* 0x0000000b06057292 */ /* 0x000fc8000f8e3cff */
[----:B------:R-:W-:-:S05]  /*1b90*/  UISETP.GE.AND UP0, UPT, UR5, URZ, UPT ;  /* 0x000000ff0500728c */ /* 0x000fca000bf06270 */
[----:B------:R-:W-:Y:S02]  /*1ba0*/  @UP1 UIADD3 UR4, UPT, UPT, UR4, 0x1, URZ ;  /* 0x0000000104041890 */ /* 0x000fe4000fffe0ff */
[----:B------:R-:W-:-:S05]  /*1bb0*/  UISETP.NE.AND UP1, UPT, UR11, URZ, UPT ;  /* 0x000000ff0b00728c */ /* 0x000fca000bf25270 */
[----:B------:R-:W-:Y:S01]  /*1bc0*/  UMOV UR70, UR4 ;  /* 0x0000000400467c82 */ /* 0x000fe20008000000 */
[----:B------:R-:W-:Y:S02]  /*1bd0*/  UIADD3 UR4, UPT, UPT, -UR7, URZ, URZ ;  /* 0x000000ff07047290 */ /* 0x000fe4000fffe1ff */
[----:B------:R-:W-:Y:S02]  /*1be0*/  @!UP0 UIADD3 UR70, UPT, UPT, -UR70, URZ, URZ ;  /* 0x000000ff46468290 */ /* 0x000fe4000fffe1ff */
[----:B------:R-:W-:Y:S02]  /*1bf0*/  UISETP.GE.U32.AND UP0, UPT, UR12, 0x3f, UPT ;  /* 0x0000003f0c00788c */ /* 0x000fe4000bf06070 */
[----:B------:R-:W-:Y:S02]  /*1c00*/  @!UP1 ULOP3.LUT UR70, URZ, UR11, URZ, 0x33, !UPT ;  /* 0x0000000bff469292 */ /* 0x000fe4000f8e33ff */
[----:B------:R-:W-:Y:S02]  /*1c10*/  UIMAD UR4, UR74, UR4, UR21 ;  /* 0x000000044a0472a4 */ /* 0x000fe4000f8e0215 */
[----:B------:R-:W-:-:S02]  /*1c20*/  UIADD3 UR5, UPT, UPT, -UR70, URZ, URZ ;  /* 0x000000ff46057290 */ /* 0x000fc4000fffe1ff */
[----:B------:R-:W-:Y:S02]  /*1c30*/  USHF.L.U32 UR34, UR4, 0x7, URZ ;  /* 0x0000000704227899 */ /* 0x000fe400080006ff */
[----:B------:R-:W-:Y:S01]  /*1c40*/  UIMAD UR71, UR11, UR5, UR6 ;  /* 0x000000050b4772a4 */ /* 0x000fe2000f8e0206 */
[----:B-1----:R-:W-:Y:S11]  /*1c50*/  BRA.U !UP0, `(.L_x_17) ;  /* 0x0000000508d47547 */ /* 0x002ff6000b800000 */
[----:B------:R-:W1:Y:S01]  /*1c60*/  LDCU.64 UR6, c[0x0][0x5c0] ;  /* 0x0000b800ff0677ac */ /* 0x000e620008000a00 */
[----:B------:R-:W1:Y:S01]  /*1c70*/  LDCU.64 UR4, c[0x0][0x5f8] ;  /* 0x0000bf00ff0477ac */ /* 0x000e620008000a00 */
[----:B------:R-:W3:Y:S01]  /*1c80*/  LDCU UR8, c[0x0][0x5c8] ;  /* 0x0000b900ff0877ac */ /* 0x000ee20008000800 */
[----:B------:R-:W3:Y:S01]  /*1c90*/  LDCU UR59, c[0x0][0x600] ;  /* 0x0000c000ff3b77ac */ /* 0x000ee20008000800 */
[----:B------:R-:W4:Y:S01]  /*1ca0*/  LDCU UR45, c[0x0][0x5a8] ;  /* 0x0000b500ff2d77ac */ /* 0x000f220008000800 */
[----:B------:R-:W2:Y:S01]  /*1cb0*/  LDCU UR44, c[0x0][0x59c] ;  /* 0x0000b380ff2c77ac */ /* 0x000ea20008000800 */
[----:B-1----:R-:W-:Y:S02]  /*1cc0*/  UIMAD UR65, UR66, UR6, UR4 ;  /* 0x00000006424172a4 */ /* 0x002fe4000f8e0204 */
[----:B------:R-:W-:Y:S01]  /*1cd0*/  UIMAD UR64, UR71, UR7, UR5 ;  /* 0x00000007474072a4 */ /* 0x000fe2000f8e0205 */
[----:B------:R-:W1:Y:S01]  /*1ce0*/  LDCU UR31, c[0x0][0x590] ;  /* 0x0000b200ff1f77ac */ /* 0x000e620008000800 */
[----:B---3--:R-:W-:Y:S01]  /*1cf0*/  UIMAD UR59, UR70, UR8, UR59 ;  /* 0x00000008463b72a4 */ /* 0x008fe2000f8e023b */
[----:B------:R-:W3:Y:S01]  /*1d00*/  LDCU UR49, c[0x0][0x594] ;  /* 0x0000b280ff3177ac */ /* 0x000ee20008000800 */
[----:B------:R-:W1:Y:S01]  /*1d10*/  LDCU UR48, c[0x0][0x598] ;  /* 0x0000b300ff3077ac */ /* 0x000e620008000800 */
[----:B------:R-:W1:Y:S01]  /*1d20*/  LDCU UR47, c[0x0][0x5ac] ;  /* 0x0000b580ff2f77ac */ /* 0x000e620008000800 */
[----:B------:R-:W1:Y:S01]  /*1d30*/  LDCU UR46, c[0x0][0x5b0] ;  /* 0x0000b600ff2e77ac */ /* 0x000e620008000800 */
[----:B------:R-:W1:Y:S01]  /*1d40*/  LDCU UR5, c[0x0][0x5cc] ;  /* 0x0000b980ff0577ac */ /* 0x000e620008000800 */
[----:B------:R-:W1:Y:S01]  /*1d50*/  LDCU UR4, c[0x0][0x5ec] ;  /* 0x0000bd80ff0477ac */ /* 0x000e620008000800 */
[----:B------:R-:W1:Y:S01]  /*1d60*/  LDCU.64 UR42, c[0x0][0x5a0] ;  /* 0x0000b400ff2a77ac */ /* 0x000e620008000a00 */
[----:B------:R-:W1:Y:S01]  /*1d70*/  LDCU.64 UR40, c[0x0][0x5d0] ;  /* 0x0000ba00ff2877ac */ /* 0x000e620008000a00 */
[----:B------:R-:W1:Y:S01]  /*1d80*/  LDCU.64 UR6, c[0x0][0x5f0] ;  /* 0x0000be00ff0677ac */ /* 0x000e620008000a00 */
[----:B------:R-:W-:-:S02]  /*1d90*/  UIADD3 UR62, UPT, UPT, UR54, 0x20, URZ ;  /* 0x00000020363e7890 */ /* 0x000fc4000fffe0ff */
[----:B------:R-:W-:Y:S02]  /*1da0*/  UIADD3 UR26, UPT, UPT, UR34, 0x20, URZ ;  /* 0x00000020221a7890 */ /* 0x000fe4000fffe0ff */
[----:B------:R-:W-:Y:S02]  /*1db0*/  UIADD3 UR18, UPT, UPT, UR34, 0x40, URZ ;  /* 0x0000004022127890 */ /* 0x000fe4000fffe0ff */
[----:B------:R-:W-:Y:S01]  /*1dc0*/  UIADD3 UR10, UPT, UPT, UR34, 0x60, URZ ;  /* 0x00000060220a7890 */ /* 0x000fe2000fffe0ff */
[----:B------:R-:W-:Y:S01]  /*1dd0*/  UMOV UR23, URZ ;  /* 0x000000ff00177c82 */ /* 0x000fe20008000000 */
[----:B--2-4-:R-:W-:-:S10]  /*1de0*/  UMOV UR8, UR58 ;  /* 0x0000003a00087c82 */ /* 0x014fd40008000000 */
.L_x_22:
[----:B------:R-:W-:Y:S01]  /*1df0*/  @!P3 MOV R4, 0x6000 ;  /* 0x000060000004b802 */ /* 0x000fe20000000f00 */
[----:B------:R-:W-:Y:S01]  /*1e00*/  ULEA UR53, UR8, UR57, 0x3 ;  /* 0x0000003908357291 */ /* 0x000fe2000f8e18ff */
[----:B------:R-:W-:Y:S11]  /*1e10*/  @P0 BRA `(.L_x_18) ;  /* 0x0000000000100947 */ /* 0x000ff60003800000 */
[----:B------:R-:W-:Y:S04]  /*1e20*/  MOV R0, UR56 ;  /* 0x0000003800007c02 */ /* 0x000fe80008000f00 */
[----:B------:R-:W-:Y:S04]  /*1e30*/  SHF.L.U32 R5, R0, 0x1f, RZ ;  /* 0x0000001f00057819 */ /* 0x000fe800000006ff */
[----:B------:R-:W2:Y:S02]  /*1e40*/  SYNCS.PHASECHK.TRANS64.TRYWAIT P0, [UR53+0x40], R5 ;  /* 0x00004005ff0075a7 */ /* 0x000ea40008001135 */
[----:B--2---:R-:W-:Y:S05]  /*1e50*/  @!P0 BRA `(.L_x_19) ;  /* 0x0000008000788947 */ /* 0x004fea0003800000 */
.L_x_18:
[----:B------:R4:W-:Y:S01]  /*1e60*/  @!P3 SYNCS.ARRIVE.TRANS64 RZ, [UR53], R4 ;  /* 0x00000004ffffb9a7 */ /* 0x0009e20008000035 */
[----:B------:R-:W-:Y:S04]  /*1e70*/  BSSY.RECONVERGENT B0, `(.L_x_20) ;  /* 0x0000003000007945 */ /* 0x000fe80003800200 */
[----:B------:R-:W-:Y:S05]  /*1e80*/  @P2 BRA `(.L_x_21) ;  /* 0x0000000000042947 */ /* 0x000fea0003800000 */
[----:B-1-3--:R-:W-:Y:S05]  /*1e90*/  BPT.TRAP 0x1 ;  /* 0x000000040000795c */ /* 0x00afea0000300000 */
.L_x_21:
[----:B-1-3--:R-:W-:Y:S05]  /*1ea0*/  BSYNC.RECONVERGENT B0 ;  /* 0x0000000000007941 */ /* 0x00afea0003800200 */
.L_x_20:
[----:B------:R-:W-:Y:S02]  /*1eb0*/  UIADD3 UR9, UPT, UPT, UR8, 0x1, URZ ;  /* 0x0000000108097890 */ /* 0x000fe4000fffe0ff */
[----:B------:R-:W-:Y:S02]  /*1ec0*/  USHF.L.U32 UR55, UR23, 0x5, URZ ;  /* 0x0000000517377899 */ /* 0x000fe400080006ff */
[----:B------:R-:W-:Y:S02]  /*1ed0*/  UISETP.NE.AND UP0, UPT, UR9, 0x8, UPT ;  /* 0x000000080900788c */ /* 0x000fe4000bf05270 */
[----:B------:R-:W-:Y:S02]  /*1ee0*/  UIMAD.WIDE.U32 UR12, UR55, UR49, URZ ;  /* 0x00000031370c72a5 */ /* 0x000fe4000f8e00ff */
[----:B------:R-:W-:Y:S02]  /*1ef0*/  USEL UR11, URZ, 0x1, UP0 ;  /* 0x00000001ff0b7887 */ /* 0x000fe40008000000 */
[----:B------:R-:W-:Y:S02]  /*1f00*/  UISETP.NE.AND UP4, UPT, UR31, 0x1, UPT ;  /* 0x000000011f00788c */ /* 0x000fe4000bf85270 */
[----:B------:R-:W-:Y:S02]  /*1f10*/  ULOP3.LUT UR56, UR56, UR11, URZ, 0x3c, !UPT ;  /* 0x0000000b38387292 */ /* 0x000fe4000f8e3cff */
[----:B------:R-:W-:Y:S02]  /*1f20*/  UIADD3 UR20, UP1, UPT, UR68, 0x80, URZ ;  /* 0x0000008044147890 */ /* 0x000fe4000ff3e0ff */
[----:B------:R-:W-:Y:S02]  /*1f30*/  USEL UR58, UR9, URZ, UP0 ;  /* 0x000000ff093a7287 */ /* 0x000fe40008000000 */
[----:B------:R-:W-:Y:S01]  /*1f40*/  ULEA UR14, UR8, UR57, 0xd ;  /* 0x00000039080e7291 */ /* 0x000fe2000f8e68ff */
[----:B--2---:R-:W-:Y:S01]  /*1f50*/  MOV R0, UR56 ;  /* 0x0000003800007c02 */ /* 0x004fe20008000f00 */
[----:B------:R-:W-:Y:S02]  /*1f60*/  ULEA UR9, UR58, UR57, 0x3 ;  /* 0x000000393a097291 */ /* 0x000fe4000f8e18ff */
[----:B------:R-:W-:Y:S01]  /*1f70*/  UIADD3.X UR21, UPT, UPT, URZ, UR69, URZ, UP1, !UPT ;  /* 0x00000045ff157290 */ /* 0x000fe20008ffe4ff */
[----:B----4-:R-:W-:Y:S01]  /*1f80*/  SHF.L.U32 R4, R0, 0x1f, RZ ;  /* 0x0000001f00047819 */ /* 0x010fe200000006ff */
[----:B------:R-:W-:Y:S02]  /*1f90*/  UIADD3 UR52, UPT, UPT, UR14, 0x8800, URZ ;  /* 0x000088000e347890 */ /* 0x000fe4000fffe0ff */
[----:B------:R-:W-:Y:S02]  /*1fa0*/  ULEA UR19, UR8, UR57, 0xe ;  /* 0x0000003908137291 */ /* 0x000fe4000f8e70ff */
[----:B------:R-:W-:Y:S01]  /*1fb0*/  UISETP.NE.AND UP2, UPT, UR44, 0x1, UPT ;  /* 0x000000012c00788c */ /* 0x000fe2000bf45270 */
[----:B------:R4:W1:Y:S01]  /*1fc0*/  SYNCS.PHASECHK.TRANS64.TRYWAIT P0, [UR9+0x40], R4 ;  /* 0x00004004ff0075a7 */ /* 0x0008620008001109 */
[----:B------:R-:W-:Y:S02]  /*1fd0*/  UIADD3 UR60, UPT, UPT, UR14, 0x9800, URZ ;  /* 0x000098000e3c7890 */ /* 0x000fe4000fffe0ff */
[----:B------:R-:W-:Y:S02]  /*1fe0*/  ULEA UR15, UR64, UR65, 0x5 ;  /* 0x00000041400f7291 */ /* 0x000fe4000f8e28ff */
[----:B------:R-:W-:Y:S02]  /*1ff0*/  UISETP.NE.AND UP3, UPT, UR45, 0x1, UPT ;  /* 0x000000012d00788c */ /* 0x000fe4000bf65270 */
[----:B------:R-:W-:Y:S02]  /*2000*/  ULEA UR22, UR59, UR15, 0xa ;  /* 0x0000000f3b167291 */ /* 0x000fe4000f8e50ff */
[----:B------:R-:W-:Y:S02]  /*2010*/  UIADD3 UR50, UP0, UPT, UR68, 0x180, URZ ;  /* 0x0000018044327890 */ /* 0x000fe4000ff1e0ff */
[----:B------:R-:W-:Y:S02]  /*2020*/  UIADD3 UR32, UPT, UPT, UR19, 0x18800, URZ ;  /* 0x0001880013207890 */ /* 0x000fe4000fffe0ff */
[----:B------:R-:W-:Y:S02]  /*2030*/  UIADD3.X UR51, UPT, UPT, URZ, UR69, URZ, UP0, !UPT ;  /* 0x00000045ff337290 */ /* 0x000fe400087fe4ff */
[----:B------:R-:W-:Y:S02]  /*2040*/  UIADD3 UR24, UPT, UPT, UR19, 0x19800, URZ ;  /* 0x0001980013187890 */ /* 0x000fe4000fffe0ff */
[----:B------:R-:W-:Y:S02]  /*2050*/  UIADD3 UR16, UPT, UPT, UR19, 0x1a800, URZ ;  /* 0x0001a80013107890 */ /* 0x000fe4000fffe0ff */
[----:B------:R-:W-:Y:S01]  /*2060*/  UIADD3 UR23, UPT, UPT, UR23, 0x1, URZ ;  /* 0x0000000117177890 */ /* 0x000fe2000fffe0ff */
[----:B------:R-:W-:Y:S01]  /*2070*/  UMOV UR28, 0x0 ;  /* 0x00000000001c7882 */ /* 0x000fe20000000000 */
[----:B------:R-:W-:Y:S02]  /*2080*/  UMOV UR29, 0x10000000 ;  /* 0x10000000001d7882 */ /* 0x000fe40000000000 */
[----:B------:R-:W-:Y:S01]  /*2090*/  UISETP.NE.AND UP0, UPT, UR23, UR67, UPT ;  /* 0x000000431700728c */ /* 0x000fe2000bf05270 */
[----:B------:R-:W-:Y:S01]  /*20a0*/  UTMALDG.2D [UR52], [UR20], desc[UR28] ;  /* 0x00001c34140075b4 */ /* 0x000fe20008009000 */
[----:B------:R-:W-:Y:S01]  /*20b0*/  UMOV UR61, UR53 ;  /* 0x00000035003d7c82 */ /* 0x000fe20008000000 */
[----:B------:R-:W-:Y:S01]  /*20c0*/  UMOV UR63, UR55 ;  /* 0x00000037003f7c82 */ /* 0x000fe20008000000 */
[----:B------:R-:W-:Y:S01]  /*20d0*/  UMOV UR33, UR53 ;  /* 0x0000003500217c82 */ /* 0x000fe20008000000 */
[----:B------:R-:W-:Y:S01]  /*20e0*/  UMOV UR25, UR53 ;  /* 0x0000003500197c82 */ /* 0x000fe20008000000 */
[----:B------:R-:W-:Y:S01]  /*20f0*/  UMOV UR17, UR53 ;  /* 0x0000003500117c82 */ /* 0x000fe20008000000 */
[----:B------:R-:W-:Y:S01]  /*2100*/  UMOV UR9, UR53 ;  /* 0x0000003500097c82 */ /* 0x000fe20008000000 */
[----:B------:R-:W-:Y:S01]  /*2110*/  UMOV UR11, UR13 ;  /* 0x0000000d000b7c82 */ /* 0x000fe20008000000 */
[----:B------:R2:W-:Y:S01]  /*2120*/  UTMALDG.2D [UR60], [UR20], desc[UR28] ;  /* 0x00001c3c140075b4 */ /* 0x0005e20008009000 */
[----:B------:R-:W-:Y:S04]  /*2130*/  USHF.R.U32.HI UR11, URZ, UR48, UR11 ;  /* 0x00000030ff0b7299 */ /* 0x000fe8000801160b */
[----:B------:R-:W-:Y:S04]  /*2140*/  USEL UR11, UR55, UR11, !UP4 ;  /* 0x0000000b370b7287 */ /* 0x000fe8000e000000 */
[----:B------:R-:W-:Y:S02]  /*2150*/  UIMAD.WIDE.U32 UR12, UR11, UR42, URZ ;  /* 0x0000002a0b0c72a5 */ /* 0x000fe4000f8e00ff */
[----:B------:R-:W-:Y:S05]  /*2160*/  UIADD3 UR14, UPT, UPT, -UR11, URZ, URZ ;  /* 0x000000ff0b0e7290 */ /* 0x000fea000fffe1ff */
[----:B------:R-:W-:Y:S01]  /*2170*/  UMOV UR8, UR13 ;  /* 0x0000000d00087c82 */ /* 0x000fe20008000000 */
[----:B------:R-:W-:Y:S02]  /*2180*/  UIMAD UR13, UR31, UR14, UR55 ;  /* 0x0000000e1f0d72a4 */ /* 0x000fe4000f8e0237 */
[----:B------:R-:W-:Y:S02]  /*2190*/  USHF.R.U32.HI UR8, URZ, UR43, UR8 ;  /* 0x0000002bff087299 */ /* 0x000fe40008011608 */
[----:B------:R-:W-:Y:S02]  /*21a0*/  UIMAD UR35, UR13, UR5, UR4 ;  /* 0x000000050d2372a4 */ /* 0x000fe4000f8e0204 */
[----:B------:R-:W-:Y:S02]  /*21b0*/  USEL UR12, UR11, UR8, !UP2 ;  /* 0x000000080b0c7287 */ /* 0x000fe4000d000000 */
[----:B------:R-:W-:Y:S02]  /*21c0*/  UIADD3 UR8, UPT, UPT, UR19, 0x1b800, URZ ;  /* 0x0001b80013087890 */ /* 0x000fe4000fffe0ff */
[----:B------:R-:W-:Y:S02]  /*21d0*/  UIMAD.WIDE.U32 UR14, UR12, UR47, URZ ;  /* 0x0000002f0c0e72a5 */ /* 0x000fe4000f8e00ff */
[----:B------:R-:W-:Y:S01]  /*21e0*/  UIADD3 UR14, UPT, UPT, -UR12, URZ, URZ ;  /* 0x000000ff0c0e7290 */ /* 0x000fe2000fffe1ff */
[----:B------:R-:W-:Y:S01]  /*21f0*/  UMOV UR27, UR35 ;  /* 0x00000023001b7c82 */ /* 0x000fe20008000000 */
[----:B------:R-:W-:Y:S02]  /*2200*/  UMOV UR19, UR35 ;  /* 0x0000002300137c82 */ /* 0x000fe40008000000 */
[----:B------:R-:W-:Y:S01]  /*2210*/  UIMAD UR11, UR44, UR14, UR11 ;  /* 0x0000000e2c0b72a4 */ /* 0x000fe2000f8e020b */
[----:B------:R-:W-:Y:S01]  /*2220*/  UMOV UR13, UR15 ;  /* 0x0000000f000d7c82 */ /* 0x000fe20008000000 */
[----:B------:R-:W-:Y:S02]  /*2230*/  UPRMT UR15, UR22, 0x5410, URZ ;  /* 0x00005410160f7896 */ /* 0x000fe400080000ff */
[----:B------:R-:W-:Y:S02]  /*2240*/  USHF.R.U32.HI UR13, URZ, UR46, UR13 ;  /* 0x0000002eff0d7299 */ /* 0x000fe4000801160d */
[----:B------:R-:W-:Y:S02]  /*2250*/  UIMAD UR36, UR11, UR40, UR6 ;  /* 0x000000280b2472a4 */ /* 0x000fe4000f8e0206 */
[----:B------:R-:W-:Y:S01]  /*2260*/  USEL UR38, UR12, UR13, !UP3 ;  /* 0x0000000d0c267287 */ /* 0x000fe2000d800000 */
[----:B------:R-:W-:Y:S03]  /*2270*/  UMOV UR11, UR35 ;  /* 0x00000023000b7c82 */ /* 0x000fe60008000000 */
[----:B------:R-:W-:Y:S01]  /*2280*/  UIADD3 UR13, UPT, UPT, -UR38, URZ, URZ ;  /* 0x000000ff260d7290 */ /* 0x000fe2000fffe1ff */
[----:B--2---:R-:W-:Y:S02]  /*2290*/  UMOV UR28, UR36 ;  /* 0x00000024001c7c82 */ /* 0x004fe40008000000 */
[----:B------:R-:W-:Y:S01]  /*22a0*/  UMOV UR30, UR38 ;  /* 0x00000026001e7c82 */ /* 0x000fe20008000000 */
[----:B------:R-:W-:Y:S01]  /*22b0*/  UIMAD UR12, UR45, UR13, UR12 ;  /* 0x0000000d2d0c72a4 */ /* 0x000fe2000f8e020c */
[----:B------:R-:W-:Y:S01]  /*22c0*/  UMOV UR20, UR36 ;  /* 0x0000002400147c82 */ /* 0x000fe20008000000 */
[----:B------:R-:W-:Y:S02]  /*22d0*/  UMOV UR22, UR38 ;  /* 0x0000002600167c82 */ /* 0x000fe40008000000 */
[----:B------:R-:W-:Y:S01]  /*22e0*/  UIMAD UR37, UR12, UR41, UR7 ;  /* 0x000000290c2572a4 */ /* 0x000fe2000f8e0207 */
[----:B------:R-:W-:Y:S02]  /*22f0*/  UMOV UR14, UR38 ;  /* 0x00000026000e7c82 */ /* 0x000fe40008000000 */
[----:B------:R-:W-:Y:S04]  /*2300*/  UMOV UR12, UR36 ;  /* 0x00000024000c7c82 */ /* 0x000fe80008000000 */
[----:B------:R-:W-:Y:S01]  /*2310*/  UMOV UR29, UR37 ;  /* 0x00000025001d7c82 */ /* 0x000fe20008000000 */
[----:B------:R-:W-:Y:S01]  /*2320*/  UMOV UR21, UR37 ;  /* 0x0000002500157c82 */ /* 0x000fe20008000000 */
[----:B------:R-:W-:Y:S01]  /*2330*/  UTMALDG.5D.IM2COL [UR32], [UR50], UR15 ;  /* 0x00000020320073b4 */ /* 0x000fe2000806000f */
[----:B------:R-:W-:Y:S01]  /*2340*/  UMOV UR13, UR37 ;  /* 0x00000025000d7c82 */ /* 0x000fe20008000000 */
[----:B------:R-:W-:Y:S01]  /*2350*/  UTMALDG.5D.IM2COL [UR24], [UR50], UR15 ;  /* 0x00000018320073b4 */ /* 0x000fe2000806000f */
[----:B------:R-:W-:Y:S01]  /*2360*/  UTMALDG.5D.IM2COL [UR16], [UR50], UR15 ;  /* 0x00000010320073b4 */ /* 0x000fe2000806000f */
[----:B------:R2:W-:Y:S02]  /*2370*/  UTMALDG.5D.IM2COL [UR8], [UR50], UR15 ;  /* 0x00000008320073b4 */ /* 0x0005e4000806000f */
[----:B--2---:R-:W-:Y:S01]  /*2380*/  UMOV UR15, UR67 ;  /* 0x00000043000f7c82 */ /* 0x004fe20008000000 */
[----:B------:R-:W-:Y:S01]  /*2390*/  UMOV UR8, UR58 ;  /* 0x0000003a00087c82 */ /* 0x000fe20008000000 */
[----:B-1--4-:R-:W-:Y:S05]  /*23a0*/  BRA.U UP0, `(.L_x_22) ;  /* 0xfffffff900907547 */ /* 0x012fea000b83ffff */
.L_x_17:
[----:B------:R-:W-:Y:S01]  /*23b0*/  ULEA UR4, UR58, UR57, 0x3 ;  /* 0x000000393a047291 */ /* 0x000fe2000f8e18ff */
[----:B------:R-:W-:Y:S01]  /*23c0*/  IMAD.U32 R0, RZ, RZ, UR56 ;  /* 0x00000038ff007e24 */ /* 0x000fe2000f8e00ff */
[----:B------:R-:W-:Y:S01]  /*23d0*/  @!P1 SYNCS.ARRIVE.TRANS64.A1T0 RZ, [UR57+0xc8], RZ ;  /* 0x0000c8ffffff99a7 */ /* 0x000fe20008100039 */
[----:B------:R-:W-:-:S03]  /*23e0*/  R2UR UR5, R3 ;  /* 0x00000000030572ca */ /* 0x000fc600000e0000 */
[----:B------:R-:W-:-:S04]  /*23f0*/  SHF.L.U32 R0, R0, 0x1f, RZ ;  /* 0x0000001f00007819 */ /* 0x000fc800000006ff */
[----:B--2---:R1:W2:Y:S06]  /*2400*/  SYNCS.PHASECHK.TRANS64.TRYWAIT P0, [UR4+0x40], R0 ;  /* 0x00004000ff0075a7 */ /* 0x0042ac0008001104 */
[----:B------:R-:W-:-:S09]  /*2410*/  UISETP.GT.AND UP0, UPT, UR5, UR77, UPT ;  /* 0x0000004d0500728c */ /* 0x000fd2000bf04270 */
[----:B------:R-:W-:Y:S05]  /*2420*/  BRA.U !UP0, `(.L_x_23) ;  /* 0x0000000508d47547 */ /* 0x000fea000b800000 */
[----:B------:R-:W3:Y:S01]  /*2430*/  LDCU.64 UR6, c[0x0][0x5c0] ;  /* 0x0000b800ff0677ac */ /* 0x000ee20008000a00 */
[----:B------:R-:W-:Y:S01]  /*2440*/  R2UR UR9, R9 ;  /* 0x00000000090972ca */ /* 0x000fe200000e0000 */
[----:B------:R-:W3:Y:S01]  /*2450*/  LDCU.64 UR4, c[0x0][0x5f8] ;  /* 0x0000bf00ff0477ac */ /* 0x000ee20008000a00 */
[----:B------:R-:W4:Y:S01]  /*2460*/  LDCU UR8, c[0x0][0x5c8] ;  /* 0x0000b900ff0877ac */ /* 0x000f220008000800 */
[----:B------:R-:W4:Y:S10]  /*2470*/  LDCU UR59, c[0x0][0x600] ;  /* 0x0000c000ff3b77ac */ /* 0x000f340008000800 */
[----:B------:R-:W-:Y:S01]  /*2480*/  UIADD3 UR65, UPT, UPT, UR9, UR15, URZ ;  /* 0x0000000f09417290 */ /* 0x000fe2000fffe0ff */
[----:B------:R-:W1:Y:S01]  /*2490*/  LDCU UR44, c[0x0][0x5a8] ;  /* 0x0000b500ff2c77ac */ /* 0x000e620008000800 */
[----:B---3--:R-:W-:-:S02]  /*24a0*/  UIMAD UR66, UR66, UR6, UR4 ;  /* 0x00000006424272a4 */ /* 0x008fc4000f8e0204 */
[----:B------:R-:W-:Y:S01]  /*24b0*/  UIMAD UR64, UR71, UR7, UR5 ;  /* 0x00000007474072a4 */ /* 0x000fe2000f8e0205 */
[----:B------:R-:W3:Y:S01]  /*24c0*/  LDCU UR31, c[0x0][0x59c] ;  /* 0x0000b380ff1f77ac */ /* 0x000ee20008000800 */
[----:B----4-:R-:W-:Y:S01]  /*24d0*/  UIMAD UR59, UR70, UR8, UR59 ;  /* 0x00000008463b72a4 */ /* 0x010fe2000f8e023b */
[----:B------:R-:W4:Y:S01]  /*24e0*/  LDCU UR23, c[0x0][0x590] ;  /* 0x0000b200ff1777ac */ /* 0x000f220008000800 */
[----:B------:R-:W1:Y:S01]  /*24f0*/  LDCU UR48, c[0x0][0x594] ;  /* 0x0000b280ff3077ac */ /* 0x000e620008000800 */
        /* <DEDUP_REMOVED lines=12> */
[----:B---3--:R-:W-:-:S11]  /*25c0*/  UMOV UR8, UR58 ;  /* 0x0000003a00087c82 */ /* 0x008fd60008000000 */
.L_x_28:
[----:B------:R-:W-:Y:S01]  /*25d0*/  @!P3 MOV R4, 0x6000 ;  /* 0x000060000004b802 */ /* 0x000fe20000000f00 */
[----:B------:R-:W-:Y:S01]  /*25e0*/  ULEA UR53, UR8, UR57, 0x3 ;  /* 0x0000003908357291 */ /* 0x000fe2000f8e18ff */
[----:B--2---:R-:W-:Y:S11]  /*25f0*/  @P0 BRA `(.L_x_24) ;  /* 0x0000000000100947 */ /* 0x004ff60003800000 */
[----:B-1----:R-:W-:Y:S04]  /*2600*/  MOV R0, UR56 ;  /* 0x0000003800007c02 */ /* 0x002fe80008000f00 */
[----:B------:R-:W-:Y:S04]  /*2610*/  SHF.L.U32 R5, R0, 0x1f, RZ ;  /* 0x0000001f00057819 */ /* 0x000fe800000006ff */
[----:B------:R-:W1:Y:S02]  /*2620*/  SYNCS.PHASECHK.TRANS64.TRYWAIT P0, [UR53+0x40], R5 ;  /* 0x00004005ff0075a7 */ /* 0x000e640008001135 */
[----:B-1----:R-:W-:Y:S05]  /*2630*/  @!P0 BRA `(.L_x_25) ;  /* 0x0000007800988947 */ /* 0x002fea0003800000 */
.L_x_24:
[----:B------:R2:W-:Y:S01]  /*2640*/  @!P3 SYNCS.ARRIVE.TRANS64 RZ, [UR53], R4 ;  /* 0x00000004ffffb9a7 */ /* 0x0005e20008000035 */
[----:B------:R-:W-:Y:S04]  /*2650*/  BSSY.RECONVERGENT B0, `(.L_x_26) ;  /* 0x0000003000007945 */ /* 0x000fe80003800200 */
[----:B------:R-:W-:Y:S05]  /*2660*/  @P2 BRA `(.L_x_27) ;  /* 0x0000000000042947 */ /* 0x000fea0003800000 */
[----:B-1--4-:R-:W-:Y:S05]  /*2670*/  BPT.TRAP 0x1 ;  /* 0x000000040000795c */ /* 0x012fea0000300000 */
.L_x_27:
[----:B-1--4-:R-:W-:Y:S05]  /*2680*/  BSYNC.RECONVERGENT B0 ;  /* 0x0000000000007941 */ /* 0x012fea0003800200 */
.L_x_26:
[----:B------:R-:W-:Y:S02]  /*2690*/  UIADD3 UR9, UPT, UPT, UR8, 0x1, URZ ;  /* 0x0000000108097890 */ /* 0x000fe4000fffe0ff */
[----:B------:R-:W-:Y:S02]  /*26a0*/  USHF.L.U32 UR55, UR15, 0x5, URZ ;  /* 0x000000050f377899 */ /* 0x000fe400080006ff */
[----:B------:R-:W-:Y:S02]  /*26b0*/  UISETP.NE.AND UP0, UPT, UR9, 0x8, UPT ;  /* 0x000000080900788c */ /* 0x000fe4000bf05270 */
[----:B------:R-:W-:Y:S02]  /*26c0*/  UIMAD.WIDE.U32 UR12, UR55, UR48, URZ ;  /* 0x00000030370c72a5 */ /* 0x000fe4000f8e00ff */
[----:B------:R-:W-:Y:S02]  /*26d0*/  USEL UR11, URZ, 0x1, UP0 ;  /* 0x00000001ff0b7887 */ /* 0x000fe40008000000 */
[----:B------:R-:W-:Y:S02]  /*26e0*/  UISETP.NE.AND UP4, UPT, UR23, 0x1, UPT ;  /* 0x000000011700788c */ /* 0x000fe4000bf85270 */
[----:B------:R-:W-:Y:S02]  /*26f0*/  ULOP3.LUT UR56, UR56, UR11, URZ, 0x3c, !UPT ;  /* 0x0000000b38387292 */ /* 0x000fe4000f8e3cff */
[----:B------:R-:W-:Y:S02]  /*2700*/  USEL UR58, UR9, URZ, UP0 ;  /* 0x000000ff093a7287 */ /* 0x000fe40008000000 */
[----:B------:R-:W-:Y:S02]  /*2710*/  ULEA UR14, UR8, UR57, 0xd ;  /* 0x00000039080e7291 */ /* 0x000fe4000f8e68ff */
[----:B------:R-:W-:Y:S01]  /*2720*/  ULEA UR19, UR8, UR57, 0xe ;  /* 0x0000003908137291 */ /* 0x000fe2000f8e70ff */
[----:B------:R-:W-:Y:S01]  /*2730*/  MOV R0, UR56 ;  /* 0x0000003800007c02 */ /* 0x000fe20008000f00 */
[----:B------:R-:W-:Y:S02]  /*2740*/  ULEA UR8, UR58, UR57, 0x3 ;  /* 0x000000393a087291 */ /* 0x000fe4000f8e18ff */
[----:B------:R-:W-:Y:S01]  /*2750*/  UIADD3 UR28, UP1, UPT, UR68, 0x80, URZ ;  /* 0x00000080441c7890 */ /* 0x000fe2000ff3e0ff */
[----:B--2---:R-:W-:Y:S01]  /*2760*/  SHF.L.U32 R4, R0, 0x1f, RZ ;  /* 0x0000001f00047819 */ /* 0x004fe200000006ff */
[----:B------:R-:W-:Y:S02]  /*2770*/  UIADD3 UR52, UPT, UPT, UR14, 0x8800, URZ ;  /* 0x000088000e347890 */ /* 0x000fe4000fffe0ff */
[----:B------:R-:W-:Y:S02]  /*2780*/  UIADD3.X UR29, UPT, UPT, URZ, UR69, URZ, UP1, !UPT ;  /* 0x00000045ff1d7290 */ /* 0x000fe40008ffe4ff */
[----:B------:R-:W-:Y:S01]  /*2790*/  UISETP.NE.AND UP2, UPT, UR31, 0x1, UPT ;  /* 0x000000011f00788c */ /* 0x000fe2000bf45270 */
[----:B------:R3:W1:Y:S01]  /*27a0*/  SYNCS.PHASECHK.TRANS64.TRYWAIT P0, [UR8+0x40], R4 ;  /* 0x00004004ff0075a7 */ /* 0x0006620008001108 */
[----:B------:R-:W-:Y:S02]  /*27b0*/  UIADD3 UR60, UPT, UPT, UR14, 0x9800, URZ ;  /* 0x000098000e3c7890 */ /* 0x000fe4000fffe0ff */
[----:B------:R-:W-:Y:S02]  /*27c0*/  UISETP.NE.AND UP3, UPT, UR44, 0x1, UPT ;  /* 0x000000012c00788c */ /* 0x000fe4000bf65270 */
[----:B------:R-:W-:Y:S02]  /*27d0*/  ULEA UR16, UR64, UR66, 0x5 ;  /* 0x0000004240107291 */ /* 0x000fe4000f8e28ff */
[----:B------:R-:W-:Y:S02]  /*27e0*/  UIADD3 UR50, UP0, UPT, UR68, 0x180, URZ ;  /* 0x0000018044327890 */ /* 0x000fe4000ff1e0ff */
[----:B------:R-:W-:Y:S02]  /*27f0*/  ULEA UR22, UR59, UR16, 0xa ;  /* 0x000000103b167291 */ /* 0x000fe4000f8e50ff */
[----:B------:R-:W-:Y:S02]  /*2800*/  UIADD3.X UR51, UPT, UPT, URZ, UR69, URZ, UP0, !UPT ;  /* 0x00000045ff337290 */ /* 0x000fe400087fe4ff */
[----:B------:R-:W-:Y:S02]  /*2810*/  UIADD3 UR32, UPT, UPT, UR19, 0x18800, URZ ;  /* 0x0001880013207890 */ /* 0x000fe4000fffe0ff */
[----:B------:R-:W-:Y:S02]  /*2820*/  UPRMT UR49, UR22, 0x5410, URZ ;  /* 0x0000541016317896 */ /* 0x000fe400080000ff */
        /* <DEDUP_REMOVED lines=30> */
[----:B------:R-:W-:Y:S02]  /*2a10*/  UMOV UR13, UR21 ;  /* 0x00000015000d7c82 */ /* 0x000fe40008000000 */
        /* <DEDUP_REMOVED lines=21> */
[----:B-1-3--:R-:W-:Y:S05]  /*2b70*/  BRA.U UP0, `(.L_x_28) ;  /* 0xfffffff900947547 */ /* 0x00afea000b83ffff */
.L_x_23:
[----:B------:R-:W-:Y:S01]  /*2b80*/  SHF.L.U32 R5, R8, 0x1f, RZ ;  /* 0x0000001f08057819 */ /* 0x000fe200000006ff */
[----:B------:R-:W-:-:S03]  /*2b90*/  NOP ;  /* 0x0000000000007918 */ /* 0x000fc60000000000 */
[----:B--2---:R-:W2:Y:S02]  /*2ba0*/  SYNCS.PHASECHK.TRANS64.TRYWAIT P0, [UR57+0xd0], R5 ;  /* 0x0000d005ff0075a7 */ /* 0x004ea40008001139 */
[----:B--2---:R-:W-:Y:S05]  /*2bb0*/  @!P0 BRA `(.L_x_29) ;  /* 0x0000007400508947 */ /* 0x004fea0003800000 */
.L_x_130:
[----:B-1----:R-:W1:Y:S01]  /*2bc0*/  LDS.128 R4, [UR57+0x110] ;  /* 0x00011039ff047984 */ /* 0x002e620008000c00 */
[----:B------:R-:W-:Y:S02]  /*2bd0*/  UIADD3 UR4, UPT, UPT, UR57, 0xd8, URZ ;  /* 0x000000d839047890 */ /* 0x000fe4000fffe0ff */
[----:B------:R-:W-:Y:S01]  /*2be0*/  UISETP.GE.AND UP0, UPT, UR39, 0x1, UPT ;  /* 0x000000012700788c */ /* 0x000fe2000bf06270 */
[----:B------:R-:W-:Y:S01]  /*2bf0*/  @!PT LDS RZ, [RZ] ;  /* 0x00000000fffff984 */ /* 0x000fe20000000800 */
[----:B------:R-:W-:Y:S01]  /*2c00*/  @!PT LDS RZ, [RZ] ;  /* 0x00000000fffff984 */ /* 0x000fe20000000800 */
[----:B------:R-:W-:Y:S01]  /*2c10*/  @!PT LDS RZ, [RZ] ;  /* 0x00000000fffff984 */ /* 0x000fe20000000800 */
[----:B------:R-:W-:Y:S01]  /*2c20*/  @!PT LDS RZ, [RZ] ;  /* 0x00000000fffff984 */ /* 0x000fe20000000800 */
[----:B------:R2:W-:Y:S06]  /*2c30*/  MEMBAR.ALL.CTA ;  /* 0x0000000000007992 */ /* 0x0005ec0000008000 */
[----:B--2---:R-:W2:Y:S01]  /*2c40*/  FENCE.VIEW.ASYNC.S ;  /* 0x00000000000073c6 */ /* 0x004ea20000000000 */
[----:B------:R-:W-:-:S09]  /*2c50*/  UPRMT UR4, URZ, 0x654, UR4 ;  /* 0x00000654ff047896 */ /* 0x000fd20008000004 */
[----:B--2---:R-:W-:Y:S01]  /*2c60*/  SYNCS.ARRIVE.TRANS64.RED.A1T0 RZ, [UR4], RZ ;  /* 0x000000ffffff79a7 */ /* 0x004fe20008100404 */
[----:B-1----:R-:W-:-:S13]  /*2c70*/  LOP3.LUT P0, RZ, R6, 0x1, RZ, 0xc0, !PT ;  /* 0x0000000106ff7812 */ /* 0x002fda000780c0ff */
[----:B------:R-:W-:Y:S01]  /*2c80*/  VOTEU.ANY UP1, P0 ;  /* 0x0000000000ff7886 */ /* 0x000fe20000020100 */
[----:B------:R-:W-:-:S13]  /*2c90*/  PLOP3.LUT P0, PT, PT, PT, UP1, 0x80, 0x8 ;  /* 0x000000000008781c */ /* 0x000fda0003f0f018 */
[----:B------:R-:W-:Y:S02]  /*2ca0*/  @P0 MOV R0, R4 ;  /* 0x0000000400000202 */ /* 0x000fe40000000f00 */
[----:B------:R-:W-:Y:S02]  /*2cb0*/  @P0 LOP3.LUT R4, R5, 0xffff, RZ, 0xc0, !PT ;  /* 0x0000ffff05040812 */ /* 0x000fe400078ec0ff */
[----:B------:R-:W-:Y:S02]  /*2cc0*/  @P0 R2UR UR6, R0 ;  /* 0x00000000000602ca */ /* 0x000fe400000e0000 */
[----:B------:R-:W-:-:S11]  /*2cd0*/  @P0 R2UR UR5, R4 ;  /* 0x00000000040502ca */ /* 0x000fd600000e0000 */
[----:B------:R-:W-:Y:S02]  /*2ce0*/  @UP1 UMOV UR73, UR6 ;  /* 0x0000000600491c82 */ /* 0x000fe40008000000 */
[----:B------:R-:W-:Y:S01]  /*2cf0*/  @UP1 UMOV UR72, UR5 ;  /* 0x0000000500481c82 */ /* 0x000fe20008000000 */
[----:B------:R-:W-:Y:S05]  /*2d00*/  BRA.U !UP0, `(.L_x_30) ;  /* 0x0000000108d47547 */ /* 0x000fea000b800000 */
[----:B------:R-:W1:Y:S01]  /*2d10*/  LDCU.128 UR16, c[0x0][0xc10] ;  /* 0x00018200ff1077ac */ /* 0x000e620008000c00 */
[----:B------:R-:W2:Y:S01]  /*2d20*/  LDCU UR20, c[0x0][0xc20] ;  /* 0x00018400ff1477ac */ /* 0x000ea20008000800 */
[----:B------:R-:W3:Y:S01]  /*2d30*/  LDCU UR13, c[0x0][0xc0c] ;  /* 0x00018180ff0d77ac */ /* 0x000ee20008000800 */
[----:B------:R-:W4:Y:S01]  /*2d40*/  LDCU.64 UR14, c[0x0][0xc28] ;  /* 0x00018500ff0e77ac */ /* 0x000f220008000a00 */
[----:B------:R-:W-:Y:S02]  /*2d50*/  UISETP.NE.AND UP3, UPT, UR39, 0x1, UPT ;  /* 0x000000012700788c */ /* 0x000fe4000bf65270 */
[----:B-1----:R-:W-:Y:S02]  /*2d60*/  UIMAD.WIDE.U32 UR4, UR75, UR19, URZ ;  /* 0x000000134b0472a5 */ /* 0x002fe4000f8e00ff */
[----:B------:R-:W-:Y:S02]  /*2d70*/  UIMAD.WIDE.U32 UR6, UR76, UR16, URZ ;  /* 0x000000104c0672a5 */ /* 0x000fe4000f8e00ff */
[----:B------:R-:W-:-:S02]  /*2d80*/  UISETP.NE.AND UP0, UPT, UR18, 0x1, UPT ;  /* 0x000000011200788c */ /* 0x000fc4000bf05270 */
[----:B------:R-:W-:Y:S01]  /*2d90*/  UIMAD.WIDE.U32 UR10, UR72, UR19, URZ ;  /* 0x00000013480a72a5 */ /* 0x000fe2000f8e00ff */
[----:B------:R-:W-:Y:S01]  /*2da0*/  UMOV UR4, UR5 ;  /* 0x0000000500047c82 */ /* 0x000fe20008000000 */
[----:B---3--:R-:W-:Y:S02]  /*2db0*/  UISETP.NE.AND UP2, UPT, UR13, 0x1, UPT ;  /* 0x000000010d00788c */ /* 0x008fe4000bf45270 */
[----:B--2---:R-:W-:Y:S02]  /*2dc0*/  USHF.R.U32.HI UR5, URZ, UR20, UR4 ;  /* 0x00000014ff057299 */ /* 0x004fe40008011604 */
[----:B------:R-:W-:Y:S01]  /*2dd0*/  UIMAD.WIDE.U32 UR8, UR73, UR16, URZ ;  /* 0x00000010490872a5 */ /* 0x000fe2000f8e00ff */
[----:B------:R-:W-:Y:S01]  /*2de0*/  UMOV UR4, UR7 ;  /* 0x0000000700047c82 */ /* 0x000fe20008000000 */
[----:B------:R-:W-:Y:S02]  /*2df0*/  USEL UR5, UR75, UR5, !UP0 ;  /* 0x000000054b057287 */ /* 0x000fe4000c000000 */
[----:B------:R-:W-:-:S02]  /*2e00*/  USHF.R.U32.HI UR4, URZ, UR17, UR4 ;  /* 0x00000011ff047299 */ /* 0x000fc40008011604 */
[----:B----4-:R-:W-:Y:S02]  /*2e10*/  UIMAD.WIDE.U32 UR6, UR5, UR14, URZ ;  /* 0x0000000e050672a5 */ /* 0x010fe4000f8e00ff */
[----:B------:R-:W-:Y:S01]  /*2e20*/  USEL UR12, UR76, UR4, !UP2 ;  /* 0x000000044c0c7287 */ /* 0x000fe2000d000000 */
[----:B------:R-:W-:Y:S02]  /*2e30*/  UMOV UR8, UR9 ;  /* 0x0000000900087c82 */ /* 0x000fe40008000000 */
[----:B------:R-:W-:Y:S01]  /*2e40*/  UMOV UR4, UR11 ;  /* 0x0000000b00047c82 */ /* 0x000fe20008000000 */
[----:B------:R-:W-:Y:S01]  /*2e50*/  UIMAD.WIDE.U32 UR10, UR12, UR14, URZ ;  /* 0x0000000e0c0a72a5 */ /* 0x000fe2000f8e00ff */
[----:B------:R-:W-:Y:S01]  /*2e60*/  UMOV UR6, UR7 ;  /* 0x0000000700067c82 */ /* 0x000fe20008000000 */
[----:B------:R-:W-:Y:S02]  /*2e70*/  USHF.R.U32.HI UR4, URZ, UR20, UR4 ;  /* 0x00000014ff047299 */ /* 0x000fe40008011604 */
[----:B------:R-:W-:-:S02]  /*2e80*/  @UP3 USHF.R.U32.HI UR5, URZ, UR15, UR6 ;  /* 0x0000000fff053299 */ /* 0x000fc40008011606 */
[----:B------:R-:W-:Y:S01]  /*2e90*/  USHF.R.U32.HI UR17, URZ, UR17, UR8 ;  /* 0x00000011ff117299 */ /* 0x000fe20008011608 */
[----:B------:R-:W-:Y:S01]  /*2ea0*/  UMOV UR6, UR11 ;  /* 0x0000000b00067c82 */ /* 0x000fe20008000000 */
[----:B------:R-:W-:Y:S02]  /*2eb0*/  USEL UR4, UR72, UR4, !UP0 ;  /* 0x0000000448047287 */ /* 0x000fe4000c000000 */
[----:B------:R-:W-:Y:S02]  /*2ec0*/  @UP3 USHF.R.U32.HI UR12, URZ, UR15, UR6 ;  /* 0x0000000fff0c3299 */ /* 0x000fe40008011606 */
[----:B------:R-:W-:Y:S02]  /*2ed0*/  UIMAD UR6, UR39, UR5, URZ ;  /* 0x00000005270672a4 */ /* 0x000fe4000f8e02ff */
[----:B------:R-:W-:Y:S02]  /*2ee0*/  USEL UR5, UR73, UR17, !UP2 ;  /* 0x0000001149057287 */ /* 0x000fe4000d000000 */
[----:B------:R-:W-:-:S02]  /*2ef0*/  UIMAD UR8, UR39, UR12, URZ ;  /* 0x0000000c270872a4 */ /* 0x000fc4000f8e02ff */
[----:B------:R-:W-:Y:S02]  /*2f00*/  UISETP.GE.AND UP0, UPT, UR4, UR6, UPT ;  /* 0x000000060400728c */ /* 0x000fe4000bf06270 */
[----:B------:R-:W-:Y:S02]  /*2f10*/  UIMAD.WIDE.U32 UR6, UR4, UR14, URZ ;  /* 0x0000000e040672a5 */ /* 0x000fe4000f8e00ff */
[----:B------:R-:W-:Y:S02]  /*2f20*/  UISETP.GE.OR UP0, UPT, UR5, UR8, UP0 ;  /* 0x000000080500728c */ /* 0x000fe40008706670 */
[----:B------:R-:W-:Y:S02]  /*2f30*/  UIMAD.WIDE.U32 UR8, UR5, UR14, URZ ;  /* 0x0000000e050872a5 */ /* 0x000fe4000f8e00ff */
[----:B------:R-:W-:Y:S01]  /*2f40*/  UIADD3 UR10, UPT, UPT, -UR4, URZ, URZ ;  /* 0x000000ff040a7290 */ /* 0x000fe2000fffe1ff */
[----:B------:R-:W-:Y:S02]  /*2f50*/  UMOV UR6, UR7 ;  /* 0x0000000700067c82 */ /* 0x000fe40008000000 */
[----:B------:R-:W-:-:S02]  /*2f60*/  USHF.R.U32.HI UR6, URZ, UR15, UR6 ;  /* 0x0000000fff067299 */ /* 0x000fc40008011606 */
[----:B------:R-:W-:Y:S02]  /*2f70*/  UIMAD UR10, UR18, UR10, UR72 ;  /* 0x0000000a120a72a4 */ /* 0x000fe4000f8e0248 */
[----:B------:R-:W-:Y:S01]  /*2f80*/  USEL UR6, UR4, UR6, !UP3 ;  /* 0x0000000604067287 */ /* 0x000fe2000d800000 */
[----:B------:R-:W-:Y:S01]  /*2f90*/  @!UP0 UMOV UR7, UR9 ;  /* 0x0000000900078c82 */ /* 0x000fe20008000000 */
[----:B------:R-:W-:Y:S02]  /*2fa0*/  UIADD3 UR9, UPT, UPT, -UR5, URZ, URZ ;  /* 0x000000ff05097290 */ /* 0x000fe4000fffe1ff */
[----:B------:R-:W-:Y:S02]  /*2fb0*/  @!UP0 USHF.R.U32.HI UR7, URZ, UR15, UR7 ;  /* 0x0000000fff078299 */ /* 0x000fe40008011607 */
[----:B------:R-:W-:Y:S02]  /*2fc0*/  UIADD3 UR8, UPT, UPT, -UR6, URZ, URZ ;  /* 0x000000ff06087290 */ /* 0x000fe4000fffe1ff */
[----:B------:R-:W-:-:S02]  /*2fd0*/  @!UP0 USEL UR7, UR5, UR7, !UP3 ;  /* 0x0000000705078287 */ /* 0x000fc4000d800000 */
[----:B------:R-:W-:Y:S02]  /*2fe0*/  UIMAD UR8, UR39, UR8, UR4 ;  /* 0x00000008270872a4 */ /* 0x000fe4000f8e0204 */
[----:B------:R-:W-:Y:S02]  /*2ff0*/  @!UP0 UIADD3 UR6, UPT, UPT, UR6, -UR7, URZ ;  /* 0x8000000706068290 */ /* 0x000fe4000fffe0ff */
[----:B------:R-:W-:Y:S02]  /*3000*/  @!UP0 UIMAD UR7, UR8, UR12, UR7 ;  /* 0x0000000c080782a4 */ /* 0x000fe4000f8e0207 */
[----:B------:R-:W-:Y:S02]  /*3010*/  @!UP0 UIMAD UR4, UR39, UR6, UR5 ;  /* 0x00000006270482a4 */ /* 0x000fe4000f8e0205 */
[----:B------:R-:W-:Y:S02]  /*3020*/  UIMAD UR6, UR13, UR9, UR73 ;  /* 0x000000090d0672a4 */ /* 0x000fe4000f8e0249 */
[----:B------:R-:W-:Y:S01]  /*3030*/  UIMAD UR72, UR4, UR18, UR10 ;  /* 0x00000012044872a4 */ /* 0x000fe2000f8e020a */
[----:B------:R-:W-:-:S02]  /*3040*/  @!UP0 UMOV UR5, UR7 ;  /* 0x0000000700058c82 */ /* 0x000fc40008000000 */
[----:B------:R-:W-:-:S12]  /*3050*/  UIMAD UR73, UR5, UR13, UR6 ;  /* 0x0000000d054972a4 */ /* 0x000fd8000f8e0206 */
.L_x_30:
        /* <DEDUP_REMOVED lines=20> */
.L_x_31:
[----:B------:R-:W-:Y:S02]  /*31a0*/  R2UR UR5, R63 ;  /* 0x000000003f0572ca */ /* 0x000fe400000e0000 */
[----:B------:R-:W-:Y:S02]  /*31b0*/  R2UR UR4, R62 ;  /* 0x000000003e0472ca */ /* 0x000fe400000e0000 */
[----:B------:R-:W-:Y:S02]  /*31c0*/  PLOP3.LUT P1, PT, PT, PT, PT, 0x80, 0x8 ;  /* 0x000000000008781c */ /* 0x000fe40003f2f070 */
[----:B------:R-:W-:-:S07]  /*31d0*/  LOP3.LUT R8, R8, 0x1, RZ, 0x3c, !PT ;  /* 0x0000000108087812 */ /* 0x000fce00078e3cff */
[----:B------:R-:W-:Y:S02]  /*31e0*/  UIADD3 UR28, UPT, UPT, UR73, UR5, URZ ;  /* 0x00000005491c7290 */ /* 0x000fe4000fffe0ff */
[----:B------:R-:W-:Y:S01]  /*31f0*/  UIADD3 UR21, UPT, UPT, UR72, UR4, URZ ;  /* 0x0000000448157290 */ /* 0x000fe2000fffe0ff */
[----:B------:R-:W-:Y:S11]  /*3200*/  BRA.U UP1, `(.L_x_32) ;  /* 0xffffffe101c47547 */ /* 0x000ff6000b83ffff */
[----:B------:R-:W-:Y:S01]  /*3210*/  UIADD3 UR57, UPT, UPT, UR57, 0x40, URZ ;  /* 0x0000004039397890 */ /* 0x000fe2000fffe0ff */
[----:B------:R-:W-:-:S03]  /*3220*/  MOV R3, UR56 ;  /* 0x0000003800037c02 */ /* 0x000fc60008000f00 */
[----:B------:R-:W-:Y:S01]  /*3230*/  ULEA UR4, UR58, UR57, 0x3 ;  /* 0x000000393a047291 */ /* 0x000fe2000f8e18ff */
[----:B------:R-:W-:-:S08]  /*3240*/  SHF.L.U32 R3, R3, 0x1f, RZ ;  /* 0x0000001f03037819 */ /* 0x000fd000000006ff */
[----:B------:R-:W1:Y:S02]  /*3250*/  SYNCS.PHASECHK.TRANS64.TRYWAIT P0, [UR4], R3 ;  /* 0x00000003ff0075a7 */ /* 0x000e640008001104 */
[----:B-1----:R-:W-:Y:S05]  /*3260*/  @!P0 BRA `(.L_x_33) ;  /* 0x0000006c00bc8947 */ /* 0x002fea0003800000 */
.L_x_132:
[----:B------:R-:W-:-:S04]  /*3270*/  UIADD3 UR4, UPT, UPT, UR58, 0x1, URZ ;  /* 0x000000013a047890 */ /* 0x000fc8000fffe0ff */
[----:B------:R-:W-:-:S04]  /*3280*/  UISETP.NE.AND UP0, UPT, UR4, 0x8, UPT ;  /* 0x000000080400788c */ /* 0x000fc8000bf05270 */
[----:B------:R-:W-:Y:S02]  /*3290*/  USEL UR5, URZ, 0x1, UP0 ;  /* 0x00000001ff057887 */ /* 0x000fe40008000000 */
[----:B------:R-:W-:Y:S02]  /*32a0*/  USEL UR4, UR4, URZ, UP0 ;  /* 0x000000ff04047287 */ /* 0x000fe40008000000 */
[----:B------:R-:W-:Y:S02]  /*32b0*/  ULOP3.LUT UR6, UR56, UR5, URZ, 0x3c, !UPT ;  /* 0x0000000538067292 */ /* 0x000fe4000f8e3cff */
[----:B------:R-:W-:-:S04]  /*32c0*/  ULEA UR5, UR4, UR57, 0x3 ;  /* 0x0000003904057291 */ /* 0x000fc8000f8e18ff */
[----:B-1----:R-:W-:-:S04]  /*32d0*/  MOV R3, UR6 ;  /* 0x0000000600037c02 */ /* 0x002fc80008000f00 */
[----:B------:R-:W-:-:S04]  /*32e0*/  SHF.L.U32 R3, R3, 0x1f, RZ ;  /* 0x0000001f03037819 */ /* 0x000fc800000006ff */
[----:B------:R-:W1:Y:S02]  /*32f0*/  SYNCS.PHASECHK.TRANS64.TRYWAIT P0, [UR5], R3 ;  /* 0x00000003ff0075a7 */ /* 0x000e640008001105 */
[----:B-1----:R-:W-:Y:S05]  /*3300*/  @!P0 BRA `(.L_x_34) ;  /* 0x0000006c00ac8947 */ /* 0x002fea0003800000 */
.L_x_134:
        /* <DEDUP_REMOVED lines=10> */
.L_x_136:
        /* <DEDUP_REMOVED lines=10> */
.L_x_138:
        /* <DEDUP_REMOVED lines=10> */
.L_x_140:
        /* <DEDUP_REMOVED lines=10> */
.L_x_142:
        /* <DEDUP_REMOVED lines=10> */
.L_x_144:
[----:B------:R-:W-:-:S04]  /*3630*/  UIADD3 UR4, UPT, UPT, UR4, 0x1, URZ ;  /* 0x0000000104047890 */ /* 0x000fc8000fffe0ff */
[----:B------:R-:W-:-:S04]  /*3640*/  UISETP.NE.AND UP0, UPT, UR4, 0x8, UPT ;  /* 0x000000080400788c */ /* 0x000fc8000bf05270 */
[----:B------:R-:W-:Y:S02]  /*3650*/  USEL UR5, URZ, 0x1, UP0 ;  /* 0x00000001ff057887 */ /* 0x000fe40008000000 */
[----:B------:R-:W-:Y:S02]  /*3660*/  USEL UR4, UR4, URZ, UP0 ;  /* 0x000000ff04047287 */ /* 0x000fe40008000000 */
[----:B------:R-:W-:Y:S02]  /*3670*/  ULOP3.LUT UR5, UR6, UR5, URZ, 0x3c, !UPT ;  /* 0x0000000506057292 */ /* 0x000fe4000f8e3cff */
[----:B------:R-:W-:-:S04]  /*3680*/  ULEA UR4, UR4, UR57, 0x3 ;  /* 0x0000003904047291 */ /* 0x000fc8000f8e18ff */
[----:B------:R-:W-:Y:S02]  /*3690*/  IMAD.U32 R2, RZ, RZ, UR5 ;  /* 0x00000005ff027e24 */ /* 0x000fe4000f8e00ff */
[----:B-1----:R-:W-:-:S03]  /*36a0*/  MOV R0, UR4 ;  /* 0x0000000400007c02 */ /* 0x002fc60008000f00 */
[----:B------:R-:W-:-:S07]  /*36b0*/  SHF.L.U32 R3, R2, 0x1f, RZ ;  /* 0x0000001f02037819 */ /* 0x000fce00000006ff */
.L_x_40:
[----:B-1----:R1:W2:Y:S02]  /*36c0*/  SYNCS.PHASECHK.TRANS64.TRYWAIT P0, [R0+URZ], R3 ;  /* 0x00000003000075a7 */ /* 0x0022a400080011ff */
[----:B--2---:R-:W-:Y:S05]  /*36d0*/  @!P0 NANOSLEEP.SYNCS 0x989680 ;  /* 0x009896800000895d */ /* 0x004fea0003900000 */
[----:B------:R-:W2:Y:S02]  /*36e0*/  @!P0 SYNCS.PHASECHK.TRANS64 P0, [R0+URZ], R3 ;  /* 0x00000003000085a7 */ /* 0x000ea400080010ff */
[----:B--2---:R-:W-:Y:S05]  /*36f0*/  @P0 EXIT ;  /* 0x000000000000094d */ /* 0x004fea0003800000 */
[----:B------:R-:W-:Y:S05]  /*3700*/  BRA `(.L_x_40) ;  /* 0xfffffffc00ec7947 */ /* 0x000fea000383ffff */
.L_x_16:
[----:B------:R-:W2:Y:S02]  /*3710*/  S2UR UR4, SR_CgaCtaId ;  /* 0x00000000000479c3 */ /* 0x000ea40000008800 */
[----:B--2---:R-:W-:-:S04]  /*3720*/  UISETP.NE.AND UP0, UPT, UR4, URZ, UPT ;  /* 0x000000ff0400728c */ /* 0x004fc8000bf05270 */
[----:B------:R-:W-:-:S09]  /*3730*/  UISETP.NE.OR UP0, UPT, UR18, 0x1, UP0 ;  /* 0x000000011200788c */ /* 0x000fd20008705670 */
[----:B------:R-:W-:Y:S05]  /*3740*/  BRA.U UP0, `(.L_x_41) ;  /* 0x0000000100b47547 */ /* 0x000fea000b800000 */
[----:B------:R-:W2:Y:S01]  /*3750*/  S2UR UR5, SR_CgaCtaId ;  /* 0x00000000000579c3 */ /* 0x000ea20000008800 */
[----:B------:R-:W-:Y:S01]  /*3760*/  UMOV UR4, 0x400 ;  /* 0x0000040000047882 */ /* 0x000fe20000000000 */
[----:B------:R-:W-:Y:S01]  /*3770*/  HFMA2 R3, -RZ, RZ, 0, 5.9604644775390625e-08 ;  /* 0x00000001ff037431 */ /* 0x000fe200000001ff */
[----:B------:R-:W-:Y:S01]  /*3780*/  ISETP.NE.AND P0, PT, R0, RZ, PT ;  /* 0x000000ff0000720c */ /* 0x000fe20003f05270 */
[----:B------:R-:W-:Y:S01]  /*3790*/  IMAD.MOV.U32 R8, RZ, RZ, RZ ;  /* 0x000000ffff087224 */ /* 0x000fe200078e00ff */
[----:B--2---:R-:W-:-:S04]  /*37a0*/  ULEA UR4, UR5, UR4, 0x18 ;  /* 0x0000000405047291 */ /* 0x004fc8000f8ec0ff */
[----:B------:R-:W-:Y:S02]  /*37b0*/  UIADD3 UR5, UPT, UPT, UR4, 0xd8, URZ ;  /* 0x000000d804057890 */ /* 0x000fe4000fffe0ff */
[----:B------:R-:W-:Y:S02]  /*37c0*/  UIADD3 UR8, UPT, UPT, UR4, 0xd0, URZ ;  /* 0x000000d004087890 */ /* 0x000fe4000fffe0ff */
[----:B------:R-:W-:-:S12]  /*37d0*/  UPRMT UR5, URZ, 0x654, UR5 ;  /* 0x00000654ff057896 */ /* 0x000fd80008000005 */
.L_x_44:
[----:B------:R-:W-:Y:S01]  /*37e0*/  SHF.L.U32 R7, R3, 0x1f, RZ ;  /* 0x0000001f03077819 */ /* 0x000fe200000006ff */
[----:B------:R-:W-:Y:S02]  /*37f0*/  IMAD.U32 R9, RZ, RZ, UR8 ;  /* 0x00000008ff097e24 */ /* 0x000fe4000f8e00ff */
[----:B------:R-:W-:Y:S01]  /*3800*/  @!P0 IMAD.MOV.U32 R5, RZ, RZ, 0x10 ;  /* 0x00000010ff058424 */ /* 0x000fe200078e00ff */
[----:B------:R-:W2:Y:S02]  /*3810*/  SYNCS.PHASECHK.TRANS64.TRYWAIT P1, [UR4+0xd8], R7 ;  /* 0x0000d807ff0075a7 */ /* 0x000ea40008021104 */
[----:B------:R-:W-:-:S04]  /*3820*/  PRMT R9, R0, 0x654, R9 ;  /* 0x0000065400097816 */ /* 0x000fc80000000009 */
[----:B------:R-:W-:Y:S01]  /*3830*/  SEL R2, R9, R2, !P0 ;  /* 0x0000000209027207 */ /* 0x000fe20004000000 */
[----:B--2---:R-:W-:Y:S06]  /*3840*/  @!P1 BRA `(.L_x_42) ;  /* 0x0000006800ec9947 */ /* 0x004fec0003800000 */
.L_x_146:
[----:B------:R-:W-:Y:S01]  /*3850*/  UIADD3 UR6, UPT, UPT, UR4, 0x110, URZ ;  /* 0x0000011004067890 */ /* 0x000fe2000fffe0ff */
[----:B------:R3:W-:Y:S01]  /*3860*/  @!P0 SYNCS.ARRIVE.TRANS64.RED RZ, [R2+URZ], R5 ;  /* 0x0000000502ff89a7 */ /* 0x0007e200080004ff */
[----:B------:R-:W-:Y:S01]  /*3870*/  UIADD3 UR7, UPT, UPT, UR4, 0xd0, URZ ;  /* 0x000000d004077890 */ /* 0x000fe2000fffe0ff */
[----:B------:R-:W-:-:S08]  /*3880*/  LOP3.LUT R3, R3, 0x1, RZ, 0x3c, !PT ;  /* 0x0000000103037812 */ /* 0x000fd000078e3cff */
[----:B------:R-:W-:Y:S06]  /*3890*/  UGETNEXTWORKID.BROADCAST [UR6], [UR7] ;  /* 0x00000000060073ca */ /* 0x000fec0008000100 */
[----:B---3--:R-:W-:-:S04]  /*38a0*/  SHF.L.U32 R5, R8, 0x1f, RZ ;  /* 0x0000001f08057819 */ /* 0x008fc800000006ff */
[----:B------:R-:W3:Y:S02]  /*38b0*/  SYNCS.PHASECHK.TRANS64.TRYWAIT P1, [UR4+0xd0], R5 ;  /* 0x0000d005ff0075a7 */ /* 0x000ee40008021104 */
[----:B---3--:R-:W-:Y:S05]  /*38c0*/  @!P1 BRA `(.L_x_43) ;  /* 0x0000006800e49947 */ /* 0x008fea0003800000 */
.L_x_148:
[----:B--2---:R-:W2:Y:S01]  /*38d0*/  LDS.128 R4, [UR4+0x110] ;  /* 0x00011004ff047984 */ /* 0x004ea20008000c00 */
[----:B------:R-:W-:Y:S01]  /*38e0*/  LOP3.LUT R8, R8, 0x1, RZ, 0x3c, !PT ;  /* 0x0000000108087812 */ /* 0x000fe200078e3cff */
[----:B------:R-:W-:Y:S01]  /*38f0*/  @!PT LDS RZ, [RZ] ;  /* 0x00000000fffff984 */ /* 0x000fe20000000800 */
[----:B------:R-:W-:Y:S01]  /*3900*/  @!PT LDS RZ, [RZ] ;  /* 0x00000000fffff984 */ /* 0x000fe20000000800 */
[----:B------:R-:W-:Y:S01]  /*3910*/  @!PT LDS RZ, [RZ] ;  /* 0x00000000fffff984 */ /* 0x000fe20000000800 */
[----:B------:R-:W-:Y:S01]  /*3920*/  @!PT LDS RZ, [RZ] ;  /* 0x00000000fffff984 */ /* 0x000fe20000000800 */
[----:B------:R3:W-:Y:S06]  /*3930*/  MEMBAR.ALL.CTA ;  /* 0x0000000000007992 */ /* 0x0007ec0000008000 */
[----:B---3--:R-:W3:Y:S02]  /*3940*/  FENCE.VIEW.ASYNC.S ;  /* 0x00000000000073c6 */ /* 0x008ee40000000000 */
[----:B---3--:R-:W-:Y:S01]  /*3950*/  SYNCS.ARRIVE.TRANS64.RED.A1T0 RZ, [UR5], RZ ;  /* 0x000000ffffff79a7 */ /* 0x008fe20008100405 */
[----:B--2---:R-:W-:-:S13]  /*3960*/  LOP3.LUT P1, RZ, R6, 0x1, RZ, 0xc0, !PT ;  /* 0x0000000106ff7812 */ /* 0x004fda000782c0ff */
[----:B------:R-:W-:Y:S05]  /*3970*/  @P1 BRA `(.L_x_44) ;  /* 0xfffffffc00981947 */ /* 0x000fea000383ffff */
[----:B------:R-:W-:-:S04]  /*3980*/  SHF.L.U32 R0, R3, 0x1f, RZ ;  /* 0x0000001f03007819 */ /* 0x000fc800000006ff */
[----:B------:R-:W2:Y:S02]  /*3990*/  SYNCS.PHASECHK.TRANS64 P0, [UR4+0xd8], R0 ;  /* 0x0000d800ff0075a7 */ /* 0x000ea40008001004 */
[----:B-12---:R-:W-:Y:S05]  /*39a0*/  @P0 EXIT ;  /* 0x000000000000094d */ /* 0x006fea0003800000 */
[----:B------:R-:W-:-:S07]  /*39b0*/  MOV R0, UR4 ;  /* 0x0000000400007c02 */ /* 0x000fce0008000f00 */
.L_x_45:
[----:B-1----:R-:W-:-:S04]  /*39c0*/  SHF.L.U32 R5, R3, 0x1f, RZ ;  /* 0x0000001f03057819 */ /* 0x002fc800000006ff */
[----:B------:R1:W2:Y:S03]  /*39d0*/  SYNCS.PHASECHK.TRANS64.TRYWAIT P0, [R0+URZ+0xd8], R5 ;  /* 0x0000d805000075a7 */ /* 0x0002a600080011ff */
[----:B--2---:R-:W-:Y:S05]  /*39e0*/  @!P0 NANOSLEEP.SYNCS 0x989680 ;  /* 0x009896800000895d */ /* 0x004fea0003900000 */
[----:B------:R-:W2:Y:S02]  /*39f0*/  @!P0 SYNCS.PHASECHK.TRANS64 P0, [R0+URZ+0xd8], R5 ;  /* 0x0000d805000085a7 */ /* 0x000ea400080010ff */
[----:B--2---:R-:W-:Y:S05]  /*3a00*/  @P0 EXIT ;  /* 0x000000000000094d */ /* 0x004fea0003800000 */
[----:B------:R-:W-:Y:S05]  /*3a10*/  BRA `(.L_x_45) ;  /* 0xfffffffc00e87947 */ /* 0x000fea000383ffff */
.L_x_41:
[----:B------:R-:W-:-:S09]  /*3a20*/  UISETP.NE.AND UP0, UPT, UR18, URZ, UPT ;  /* 0x000000ff1200728c */ /* 0x000fd2000bf05270 */
[----:B------:R-:W-:Y:S05]  /*3a30*/  BRA.U UP0, `(.L_x_46) ;  /* 0x0000000d00847547 */ /* 0x000fea000b800000 */
[----:B------:R-:W2:Y:S01]  /*3a40*/  S2UR UR7, SR_CgaCtaId ;  /* 0x00000000000779c3 */ /* 0x000ea20000008800 */
[----:B------:R-:W-:Y:S01]  /*3a50*/  UMOV UR4, 0x40 ;  /* 0x0000004000047882 */ /* 0x000fe20000000000 */
[----:B------:R-:W-:Y:S01]  /*3a60*/  NOP ;  /* 0x0000000000007918 */ /* 0x000fe20000000000 */
[----:B------:R-:W-:Y:S01]  /*3a70*/  UMOV UR6, 0x400 ;  /* 0x0000040000067882 */ /* 0x000fe20000000000 */
[----:B--2---:R-:W-:Y:S02]  /*3a80*/  ULEA UR5, UR7, UR4, 0x18 ;  /* 0x0000000407057291 */ /* 0x004fe4000f8ec0ff */
[----:B------:R-:W-:-:S07]  /*3a90*/  ULEA UR6, UR7, UR6, 0x18 ;  /* 0x0000000607067291 */ /* 0x000fce000f8ec0ff */
[----:B------:R-:W2:Y:S02]  /*3aa0*/  LDS.U8 R0, [UR5+0x1c] ;  /* 0x00001c05ff007984 */ /* 0x000ea40008000000 */
[----:B--2---:R-:W-:-:S13]  /*3ab0*/  ISETP.NE.AND P0, PT, R0, RZ, PT ;  /* 0x000000ff0000720c */ /* 0x004fda0003f05270 */
[----:B------:R-:W-:Y:S05]  /*3ac0*/  @P0 BRA `(.L_x_47) ;  /* 0x0000000000580947 */ /* 0x000fea0003800000 */
[----:B------:R-:W-:-:S13]  /*3ad0*/  ELECT P0, URZ, PT ;  /* 0x0000000000ff782f */ /* 0x000fda0003800000 */
[----:B------:R-:W-:Y:S05]  /*3ae0*/  @!P0 BRA `(.L_x_48) ;  /* 0x0000000000608947 */ /* 0x000fea0003800000 */
[----:B------:R-:W-:Y:S01]  /*3af0*/  UMOV UR4, 0x10 ;  /* 0x0000001000047882 */ /* 0x000fe20000000000 */
[----:B------:R-:W-:Y:S01]  /*3b00*/  HFMA2 R0, -RZ, RZ, 0, 5.9604644775390625e-08 ;  /* 0x00000001ff007431 */ /* 0x000fe200000001ff */
[----:B------:R-:W-:-:S03]  /*3b10*/  MOV R2, 0xffff ;  /* 0x0000ffff00027802 */ /* 0x000fc60000000f00 */
[----:B------:R-:W-:Y:S04]  /*3b20*/  DEPBAR.LE SB2, 0x36 ;  /* 0x0000ad800000791a */ /* 0x000fe80000000000 */
[----:B------:R-:W2:Y:S02]  /*3b30*/  UTCATOMSWS.FIND_AND_SET.ALIGN UP0, UR4, UR4 ;  /* 0x00000004000475e3 */ /* 0x000ea40008000800 */
[----:B--2---:R-:W-:Y:S01]  /*3b40*/  MOV R3, UR4 ;  /* 0x0000000400037c02 */ /* 0x004fe20008000f00 */
[----:B------:R-:W-:Y:S06]  /*3b50*/  BRA.U UP0, `(.L_x_49) ;  /* 0x0000000100187547 */ /* 0x000fec000b800000 */
.L_x_50:
[----:B------:R-:W-:Y:S05]  /*3b60*/  NANOSLEEP 0x64 ;  /* 0x000000640000795d */ /* 0x000fea0003800000 */
[----:B------:R-:W-:-:S05]  /*3b70*/  UMOV UR4, 0x10 ;  /* 0x0000001000047882 */ /* 0x000fca0000000000 */
[----:B------:R-:W-:Y:S04]  /*3b80*/  DEPBAR.LE SB2, 0x36 ;  /* 0x0000ad800000791a */ /* 0x000fe80000000000 */
[----:B------:R-:W2:Y:S02]  /*3b90*/  UTCATOMSWS.FIND_AND_SET.ALIGN UP0, UR4, UR4 ;  /* 0x00000004000475e3 */ /* 0x000ea40008000800 */
[----:B--2---:R-:W-:Y:S01]  /*3ba0*/  MOV R3, UR4 ;  /* 0x0000000400037c02 */ /* 0x004fe20008000f00 */
[----:B------:R-:W-:Y:S05]  /*3bb0*/  BRA.U !UP0, `(.L_x_50) ;  /* 0xfffffffd08e87547 */ /* 0x000fea000b83ffff */
.L_x_49:
[-C--:B------:R-:W-:Y:S02]  /*3bc0*/  SHF.L.U32 R2, R2, R3.reuse, RZ ;  /* 0x0000000302027219 */ /* 0x080fe400000006ff */
[----:B------:R-:W-:Y:S01]  /*3bd0*/  SHF.L.U32 R0, R0, R3, RZ ;  /* 0x0000000300007219 */ /* 0x000fe200000006ff */
[----:B------:R-:W-:Y:S02]  /*3be0*/  IMAD.SHL.U32 R3, R3, 0x20, RZ ;  /* 0x0000002003037824 */ /* 0x000fe400078e00ff */
[----:B------:R2:W-:Y:S04]  /*3bf0*/  ATOMS.OR RZ, [UR5+0x14], R2 ;  /* 0x00001402ffff798c */ /* 0x0005e8000b000005 */
[----:B------:R2:W-:Y:S04]  /*3c00*/  ATOMS.OR RZ, [UR5+0x18], R0 ;  /* 0x00001800ffff798c */ /* 0x0005e8000b000005 */
[----:B------:R2:W-:Y:S01]  /*3c10*/  STS [UR6+0x120], R3 ;  /* 0x00012003ff007988 */ /* 0x0005e20008000806 */
[----:B------:R-:W-:Y:S05]  /*3c20*/  BRA `(.L_x_48) ;  /* 0x0000000000107947 */ /* 0x000fea0003800000 */
.L_x_47:
[----:B------:R-:W-:Y:S02]  /*3c30*/  MOV R0, 0xffffffff ;  /* 0xffffffff00007802 */ /* 0x000fe40000000f00 */
[----:B------:R-:W-:-:S03]  /*3c40*/  MOV R2, 0x3c70 ;  /* 0x00003c7000027802 */ /* 0x000fc60000000f00 */
[----:B------:R2:W-:Y:S04]  /*3c50*/  STS [UR6+0x120], R0 ;  /* 0x00012000ff007988 */ /* 0x0005e80008000806 */
[----:B-12--5:R-:W-:Y:S05]  /*3c60*/  CALL.REL.NOINC `($__internal_1_$__cuda_sm10x_tcgen05_guardrail_trap_phase_invalid_during_alloc) ;  /* 0x0000006c00f07944 */ /* 0x026fea0003c00000 */
.L_x_48:
[----:B------:R-:W-:Y:S05]  /*3c70*/  WARPSYNC.ALL ;  /* 0x0000000000007948 */ /* 0x000fea0003800000 */
[----:B------:R-:W3:Y:S01]  /*3c80*/  S2UR UR4, SR_CgaCtaId ;  /* 0x00000000000479c3 */ /* 0x000ee20000008800 */
[----:B------:R-:W-:Y:S01]  /*3c90*/  UMOV UR21, 0x400 ;  /* 0x0000040000157882 */ /* 0x000fe20000000000 */
[----:B------:R-:W-:-:S06]  /*3ca0*/  NOP ;  /* 0x0000000000007918 */ /* 0x000fcc0000000000 */
[----:B------:R-:W-:Y:S06]  /*3cb0*/  BAR.ARV 0x6, 0xa0 ;  /* 0x0182800000007b1d */ /* 0x000fec0000002000 */
[----:B------:R-:W4:Y:S01]  /*3cc0*/  LDCU UR5, c[0x0][0x394] ;  /* 0x00007280ff0577ac */ /* 0x000f220008000800 */
[----:B------:R-:W-:Y:S01]  /*3cd0*/  IMAD.MOV.U32 R8, RZ, RZ, 0x1 ;  /* 0x00000001ff087424 */ /* 0x000fe200078e00ff */
[----:B------:R-:W1:Y:S01]  /*3ce0*/  LDCU UR7, c[0x0][0x394] ;  /* 0x00007280ff0777ac */ /* 0x000e620008000800 */
[----:B------:R-:W-:Y:S01]  /*3cf0*/  UMOV UR24, URZ ;  /* 0x000000ff00187c82 */ /* 0x000fe20008000000 */
[----:B------:R-:W-:Y:S01]  /*3d00*/  UMOV UR18, URZ ;  /* 0x000000ff00127c82 */ /* 0x000fe20008000000 */
[----:B---3--:R-:W-:Y:S01]  /*3d10*/  ULEA UR21, UR4, UR21, 0x18 ;  /* 0x0000001504157291 */ /* 0x008fe2000f8ec0ff */
[----:B------:R-:W-:Y:S01]  /*3d20*/  UMOV UR32, 0x0 ;  /* 0x0000000000207882 */ /* 0x000fe20000000000 */
[----:B------:R-:W-:-:S02]  /*3d30*/  UMOV UR33, 0x4218910 ;  /* 0x0421891000217882 */ /* 0x000fc40000000000 */
[----:B------:R-:W-:Y:S02]  /*3d40*/  UIADD3 UR4, UPT, UPT, UR21, 0x8800, URZ ;  /* 0x0000880015047890 */ /* 0x000fe4000fffe0ff */
[----:B------:R-:W-:Y:S02]  /*3d50*/  UIADD3 UR6, UPT, UPT, UR21, 0x18800, URZ ;  /* 0x0001880015067890 */ /* 0x000fe4000fffe0ff */
[----:B----4-:R-:W-:Y:S01]  /*3d60*/  UIADD3 UR5, UPT, UPT, UR5, 0x1f, URZ ;  /* 0x0000001f05057890 */ /* 0x010fe2000fffe0ff */
[----:B------:R-:W2:Y:S01]  /*3d70*/  LDS R9, [UR21+0x120] ;  /* 0x00012015ff097984 */ /* 0x000ea20008000800 */
[----:B------:R-:W-:Y:S02]  /*3d80*/  USHF.R.U32.HI UR22, URZ, 0x4, UR4 ;  /* 0x00000004ff167899 */ /* 0x000fe40008011604 */
[----:B------:R-:W-:Y:S02]  /*3d90*/  USHF.R.S32.HI UR34, URZ, 0x1f, UR5 ;  /* 0x0000001fff227899 */ /* 0x000fe40008011405 */
[----:B------:R-:W-:-:S02]  /*3da0*/  USHF.R.U32.HI UR4, URZ, 0x4, UR6 ;  /* 0x00000004ff047899 */ /* 0x000fc40008011606 */
[----:B------:R-:W-:Y:S02]  /*3db0*/  ULEA.HI UR34, UR34, UR5, URZ, 0x5 ;  /* 0x0000000522227291 */ /* 0x000fe4000f8f28ff */
[----:B------:R-:W-:Y:S02]  /*3dc0*/  UIADD3 UR35, UPT, UPT, UR21, 0xd8, URZ ;  /* 0x000000d815237890 */ /* 0x000fe4000fffe0ff */
[----:B------:R-:W-:Y:S02]  /*3dd0*/  USHF.R.S32.HI UR34, URZ, 0x5, UR34 ;  /* 0x00000005ff227899 */ /* 0x000fe40008011422 */
[----:B------:R-:W-:Y:S02]  /*3de0*/  ULOP3.LUT UR22, UR22, 0x3fff, URZ, 0xc0, !UPT ;  /* 0x00003fff16167892 */ /* 0x000fe4000f8ec0ff */
[----:B------:R-:W-:Y:S02]  /*3df0*/  UISETP.LT.AND UP0, UPT, UR34, 0x1, UPT ;  /* 0x000000012200788c */ /* 0x000fe4000bf01270 */
[----:B------:R-:W-:-:S02]  /*3e00*/  ULOP3.LUT UR4, UR4, 0x3fff, URZ, 0xc0, !UPT ;  /* 0x00003fff04047892 */ /* 0x000fc4000f8ec0ff */
[----:B------:R-:W-:Y:S02]  /*3e10*/  USEL UR36, UR34, 0x1, !UP0 ;  /* 0x0000000122247887 */ /* 0x000fe4000c000000 */
[----:B------:R-:W-:Y:S02]  /*3e20*/  UPRMT UR35, URZ, 0x654, UR35 ;  /* 0x00000654ff237896 */ /* 0x000fe40008000023 */
[----:B------:R-:W-:Y:S02]  /*3e30*/  ULOP3.LUT UR22, UR22, 0x1000000, URZ, 0xfc, !UPT ;  /* 0x0100000016167892 */ /* 0x000fe4000f8efcff */
[----:B------:R-:W-:Y:S02]  /*3e40*/  ULOP3.LUT UR23, UR4, 0x1000000, URZ, 0xfc, !UPT ;  /* 0x0100000004177892 */ /* 0x000fe4000f8efcff */
[----:B------:R-:W-:Y:S02]  /*3e50*/  UIADD3 UR36, UPT, UPT, -UR36, URZ, URZ ;  /* 0x000000ff24247290 */ /* 0x000fe4000fffe1ff */
[----:B-1----:R-:W-:Y:S01]  /*3e60*/  UISETP.GE.AND UP4, UPT, UR7, 0x1, UPT ;  /* 0x000000010700788c */ /* 0x002fe2000bf86270 */
[----:B------:R-:W-:Y:S01]  /*3e70*/  UMOV UR30, 0x0 ;  /* 0x00000000001e7882 */ /* 0x000fe20000000000 */
[----:B------:R-:W-:Y:S01]  /*3e80*/  UMOV UR31, 0x4218910 ;  /* 0x04218910001f7882 */ /* 0x000fe20000000000 */
[----:B------:R-:W-:Y:S01]  /*3e90*/  UMOV UR28, 0x0 ;  /* 0x00000000001c7882 */ /* 0x000fe20000000000 */
[----:B------:R-:W-:Y:S01]  /*3ea0*/  UMOV UR29, 0x4218910 ;  /* 0x04218910001d7882 */ /* 0x000fe20000000000 */
[----:B------:R-:W-:Y:S01]  /*3eb0*/  UMOV UR26, 0x0 ;  /* 0x00000000001a7882 */ /* 0x000fe20000000000 */
[----:B------:R-:W-:Y:S01]  /*3ec0*/  UMOV UR27, 0x4218910 ;  /* 0x04218910001b7882 */ /* 0x000fe20000000000 */
[C---:B--2---:R-:W-:Y:S01]  /*3ed0*/  VIADD R3, R9.reuse, 0x80 ;  /* 0x0000008009037836 */ /* 0x044fe20000000000 */
[----:B------:R-:W-:-:S04]  /*3ee0*/  LOP3.LUT R2, R9, 0xffff, RZ, 0xc0, !PT ;  /* 0x0000ffff09027812 */ /* 0x000fc800078ec0ff */
[----:B------:R-:W-:-:S05]  /*3ef0*/  LOP3.LUT R3, R3, 0xffff, RZ, 0xc0, !PT ;  /* 0x0000ffff03037812 */ /* 0x000fca00078ec0ff */
[----:B------:R1:W-:Y:S02]  /*3f00*/  STL.64 [R1], R2 ;  /* 0x0000000201007387 */ /* 0x0003e40000100a00 */
[----:B-1----:R-:W-:-:S07]  /*3f10*/  CS2R R2, SRZ ;  /* 0x0000000000027805 */ /* 0x002fce000001ff00 */
.L_x_57:
[----:B-1----:R-:W-:-:S04]  /*3f20*/  SHF.L.U32 R5, R3, 0x1f, RZ ;  /* 0x0000001f03057819 */ /* 0x002fc800000006ff */
[----:B------:R-:W1:Y:S02]  /*3f30*/  SYNCS.PHASECHK.TRANS64.TRYWAIT P0, [UR21+0xd0], R5 ;  /* 0x0000d005ff0075a7 */ /* 0x000e640008001115 */
[----:B-12-4-:R-:W-:Y:S05]  /*3f40*/  @!P0 BRA `(.L_x_51) ;  /* 0x00000064005c8947 */ /* 0x016fea0003800000 */
.L_x_150:
[----:B-1----:R-:W1:Y:S01]  /*3f50*/  LDS.128 R4, [UR21+0x110] ;  /* 0x00011015ff047984 */ /* 0x002e620008000c00 */
[----:B------:R-:W-:Y:S01]  /*3f60*/  ULEA UR25, UR24, UR21, 0x3 ;  /* 0x0000001518197291 */ /* 0x000fe2000f8e18ff */
[----:B------:R-:W-:Y:S01]  /*3f70*/  SHF.L.U32 R0, R8, 0x1f, RZ ;  /* 0x0000001f08007819 */ /* 0x000fe200000006ff */
[----:B------:R-:W-:Y:S01]  /*3f80*/  @!PT LDS RZ, [RZ] ;  /* 0x00000000fffff984 */ /* 0x000fe20000000800 */
[----:B------:R-:W-:Y:S01]  /*3f90*/  @!PT LDS RZ, [RZ] ;  /* 0x00000000fffff984 */ /* 0x000fe20000000800 */
[----:B------:R-:W-:Y:S01]  /*3fa0*/  @!PT LDS RZ, [RZ] ;  /* 0x00000000fffff984 */ /* 0x000fe20000000800 */
[----:B------:R-:W-:Y:S01]  /*3fb0*/  @!PT LDS RZ, [RZ] ;  /* 0x00000000fffff984 */ /* 0x000fe20000000800 */
[----:B------:R2:W-:Y:S06]  /*3fc0*/  MEMBAR.ALL.CTA ;  /* 0x0000000000007992 */ /* 0x0005ec0000008000 */
[----:B--2---:R-:W2:Y:S02]  /*3fd0*/  FENCE.VIEW.ASYNC.S ;  /* 0x00000000000073c6 */ /* 0x004ea40000000000 */
[----:B--2---:R-:W-:Y:S01]  /*3fe0*/  SYNCS.ARRIVE.TRANS64.RED.A1T0 RZ, [UR35], RZ ;  /* 0x000000ffffff79a7 */ /* 0x004fe20008100423 */
[----:B------:R-:W2:Y:S01]  /*3ff0*/  SYNCS.PHASECHK.TRANS64.TRYWAIT P0, [UR25+0xf0], R0 ;  /* 0x0000f000ff0075a7 */ /* 0x000ea20008001119 */
[----:B-1----:R-:W-:Y:S01]  /*4000*/  LOP3.LUT P3, RZ, R6, 0x1, RZ, 0xc0, !PT ;  /* 0x0000000106ff7812 */ /* 0x002fe2000786c0ff */
[----:B--2---:R-:W-:-:S12]  /*4010*/  @!P0 BRA `(.L_x_52) ;  /* 0x0000006400408947 */ /* 0x004fd80003800000 */
.L_x_152:
[----:B------:R-:W-:Y:S05]  /*4020*/  BRA.U !UP4, `(.L_x_53) ;  /* 0x000000010cf87547 */ /* 0x000fea000b800000 */
[----:B-1----:R-:W-:Y:S01]  /*4030*/  IMAD.U32 R0, RZ, RZ, UR24 ;  /* 0x00000018ff007e24 */ /* 0x002fe2000f8e00ff */
[----:B------:R-:W-:-:S04]  /*4040*/  ULEA UR4, UR18, UR21, 0x3 ;  /* 0x0000001512047291 */ /* 0x000fc8000f8e18ff */
[----:B------:R-:W-:Y:S02]  /*4050*/  LEA R4, R0, R1, 0x2 ;  /* 0x0000000100047211 */ /* 0x000fe400078e10ff */
[----:B------:R-:W-:-:S04]  /*4060*/  SHF.L.U32 R0, R2, 0x1f, RZ ;  /* 0x0000001f02007819 */ /* 0x000fc800000006ff */
[----:B------:R-:W5:Y:S01]  /*4070*/  LDL R4, [R4] ;  /* 0x0000000004047983 */ /* 0x000f620000100800 */
[----:B------:R1:W2:Y:S01]  /*4080*/  SYNCS.PHASECHK.TRANS64.TRYWAIT P2, [UR4], R0 ;  /* 0x00000000ff0075a7 */ /* 0x0002a20008041104 */
[----:B------:R-:W-:Y:S01]  /*4090*/  UPLOP3.LUT UP2, UPT, UPT, UPT, UPT, 0x40, 0x4 ;  /* 0x000000000004789c */ /* 0x000fe20003f4e870 */
[----:B------:R-:W-:Y:S01]  /*40a0*/  UMOV UR20, UR36 ;  /* 0x0000002400147c82 */ /* 0x000fe20008000000 */
[----:B------:R-:W-:Y:S01]  /*40b0*/  UMOV UR19, UR34 ;  /* 0x0000002200137c82 */ /* 0x000fe20008000000 */
[----:B------:R-:W-:-:S08]  /*40c0*/  UMOV UR5, UR18 ;  /* 0x0000001200057c82 */ /* 0x000fd00008000000 */
.L_x_56:
[----:B------:R-:W-:Y:S02]  /*40d0*/  UIADD3 UR20, UPT, UPT, UR20, 0x1, URZ ;  /* 0x0000000114147890 */ /* 0x000fe4000fffe0ff */
[----:B------:R-:W-:Y:S02]  /*40e0*/  ULEA UR17, UR5, UR21, 0x3 ;  /* 0x0000001505117291 */ /* 0x000fe4000f8e18ff */
[----:B------:R-:W-:Y:S01]  /*40f0*/  UISETP.NE.AND UP3, UPT, UR20, URZ, UPT ;  /* 0x000000ff1400728c */ /* 0x000fe2000bf65270 */
[----:B--234-:R-:W-:Y:S10]  /*4100*/  @P2 BRA `(.L_x_54) ;  /* 0x00000000000c2947 */ /* 0x01cff40003800000 */
[----:B------:R-:W-:Y:S04]  /*4110*/  SHF.L.U32 R5, R2, 0x1f, RZ ;  /* 0x0000001f02057819 */ /* 0x000fe800000006ff */
[----:B------:R-:W2:Y:S02]  /*4120*/  SYNCS.PHASECHK.TRANS64.TRYWAIT P0, [UR17], R5 ;  /* 0x00000005ff0075a7 */ /* 0x000ea40008001111 */
[----:B--2---:R-:W-:Y:S05]  /*4130*/  @!P0 BRA `(.L_x_55) ;  /* 0x0000006400108947 */ /* 0x004fea0003800000 */
.L_x_54:
[----:B------:R-:W-:Y:S01]  /*4140*/  UISETP.NE.AND UP0, UPT, UR19, 0x1, UPT ;  /* 0x000000011300788c */ /* 0x000fe2000bf05270 */
[----:B------:R-:W-:Y:S01]  /*4150*/  PLOP3.LUT P2, PT, PT, PT, PT, 0x80, 0x8 ;  /* 0x000000000008781c */ /* 0x000fe20003f4f070 */
[----:B------:R-:W-:Y:S01]  /*4160*/  UIADD3 UR4, UPT, UPT, UR5, 0x1, URZ ;  /* 0x0000000105047890 */ /* 0x000fe2000fffe0ff */
[----:B------:R-:W-:Y:S11]  /*4170*/  ELECT P1, URZ, PT ;  /* 0x0000000000ff782f */ /* 0x000ff60003820000 */
[----:B------:R-:W-:Y:S02]  /*4180*/  @!UPT UIADD3 URZ, UPT, UPT, URZ, URZ, URZ ;  /* 0x000000fffffff290 */ /* 0x000fe4000fffe0ff */
[----:B-----5:R-:W-:Y:S01]  /*4190*/  @P1 R2UR.BROADCAST UR8, R4 ;  /* 0x00000000040812ca */ /* 0x020fe200008e0000 */
[----:B------:R-:W-:Y:S01]  /*41a0*/  UISETP.NE.AND UP1, UPT, UR4, 0x8, UPT ;  /* 0x000000080400788c */ /* 0x000fe2000bf25270 */
[----:B------:R-:W-:Y:S01]  /*41b0*/  PLOP3.LUT P0, PT, PT, PT, UP0, 0x80, 0x8 ;  /* 0x000000000008781c */ /* 0x000fe20003f0f008 */
[----:B------:R-:W-:Y:S02]  /*41c0*/  ULEA UR10, UR5, UR23, 0xa ;  /* 0x00000017050a7291 */ /* 0x000fe4000f8e50ff */
[----:B------:R-:W-:Y:S02]  /*41d0*/  USEL UR6, URZ, 0x1, UP1 ;  /* 0x00000001ff067887 */ /* 0x000fe40008800000 */
[----:B------:R-:W-:Y:S02]  /*41e0*/  USEL UR18, UR4, URZ, UP1 ;  /* 0x000000ff04127287 */ /* 0x000fe40008800000 */
[----:B------:R-:W-:Y:S02]  /*41f0*/  ULEA UR14, UR5, UR22, 0x9 ;  /* 0x00000016050e7291 */ /* 0x000fe4000f8e48ff */
[----:B------:R-:W-:Y:S01]  /*4200*/  @UP0 ULEA UR4, UR18, UR21, 0x3 ;  /* 0x0000001512040291 */ /* 0x000fe2000f8e18ff */
[----:B------:R-:W-:Y:S01]  /*4210*/  LOP3.LUT R2, R2, UR6, RZ, 0x3c, !PT ;  /* 0x0000000602027c12 */ /* 0x000fe2000f8e3cff */
[----:B------:R-:W-:Y:S02]  /*4220*/  UIADD3 UR6, UPT, UPT, UR10, 0x40, URZ ;  /* 0x000000400a067890 */ /* 0x000fe4000fffe0ff */
[----:B------:R-:W-:Y:S01]  /*4230*/  UIADD3 UR12, UPT, UPT, UR10, 0x80, URZ ;  /* 0x000000800a0c7890 */ /* 0x000fe2000fffe0ff */
[----:B-1----:R-:W-:Y:S01]  /*4240*/  @P0 SHF.L.U32 R0, R2, 0x1f, RZ ;  /* 0x0000001f02000819 */ /* 0x002fe200000006ff */
[----:B------:R-:W-:Y:S01]  /*4250*/  UIADD3 UR19, UPT, UPT, UR19, -0x1, URZ ;  /* 0xffffffff13137890 */ /* 0x000fe2000fffe0ff */
[----:B------:R-:W-:Y:S02]  /*4260*/  UMOV UR11, 0x20004020 ;  /* 0x20004020000b7882 */ /* 0x000fe40000000000 */
[----:B------:R3:W4:Y:S01]  /*4270*/  @P0 SYNCS.PHASECHK.TRANS64.TRYWAIT P2, [UR4], R0 ;  /* 0x00000000ff0005a7 */ /* 0x0007220008041104 */
[----:B------:R-:W-:Y:S11]  /*4280*/  ELECT P0, URZ, PT ;  /* 0x0000000000ff782f */ /* 0x000ff60003800000 */
[----:B------:R-:W-:Y:S02]  /*4290*/  @!UPT UIADD3 URZ, UPT, UPT, URZ, URZ, URZ ;  /* 0x000000fffffff290 */ /* 0x000fe4000fffe0ff */
[C---:B------:R-:W-:Y:S01]  /*42a0*/  @P0 R2UR.BROADCAST UR16, R4.reuse ;  /* 0x00000000041002ca */ /* 0x040fe200008e0000 */
[----:B------:R-:W-:Y:S01]  /*42b0*/  UIADD3 UR4, UPT, UPT, UR14, 0x40, URZ ;  /* 0x000000400e047890 */ /* 0x000fe2000fffe0ff */
[----:B------:R-:W-:Y:S01]  /*42c0*/  ELECT P0, URZ, PT ;  /* 0x0000000000ff782f */ /* 0x000fe20003800000 */
[----:B------:R-:W-:Y:S01]  /*42d0*/  UMOV UR15, 0x20004020 ;  /* 0x20004020000f7882 */ /* 0x000fe20000000000 */
[----:B------:R-:W-:Y:S01]  /*42e0*/  UMOV UR7, 0x20004020 ;  /* 0x2000402000077882 */ /* 0x000fe20000000000 */
[----:B------:R1:W-:Y:S01]  /*42f0*/  UTCHMMA gdesc[UR14], gdesc[UR10], tmem[UR8], tmem[UR32], idesc[UR33], UP2 ;  /* 0x00ff200a0e0075ea */ /* 0x0003e20009000008 */
[----:B------:R-:W-:Y:S01]  /*4300*/  UPLOP3.LUT UP2, UPT, UPT, UPT, UPT, 0x80, 0x8 ;  /* 0x000000000008789c */ /* 0x000fe20003f4f070 */
[----:B------:R-:W-:Y:S01]  /*4310*/  UMOV UR5, 0x20004020 ;  /* 0x2000402000057882 */ /* 0x000fe20000000000 */
[----:B------:R-:W-:Y:S01]  /*4320*/  UMOV UR13, 0x20004020 ;  /* 0x20004020000d7882 */ /* 0x000fe20000000000 */
[----:B------:R-:W-:Y:S04]  /*4330*/  UMOV UR9, 0x20004020 ;  /* 0x2000402000097882 */ /* 0x000fe80000000000 */
[----:B------:R2:W-:Y:S01]  /*4340*/  UTCHMMA gdesc[UR4], gdesc[UR6], tmem[UR16], tmem[UR30], idesc[UR31], UPT ;  /* 0x00ff1e06040075ea */ /* 0x0005e2000b800010 */
[----:B-1----:R-:W-:Y:S01]  /*4350*/  UIADD3 UR8, UPT, UPT, UR14, 0x80, URZ ;  /* 0x000000800e087890 */ /* 0x002fe2000fffe0ff */
[C---:B------:R-:W-:Y:S02]  /*4360*/  @P0 R2UR.BROADCAST UR15, R4.reuse ;  /* 0x00000000040f02ca */ /* 0x040fe400008e0000 */
[----:B------:R-:W-:Y:S01]  /*4370*/  ELECT P0, URZ, PT ;  /* 0x0000000000ff782f */ /* 0x000fe20003800000 */
[----:B------:R-:W-:Y:S02]  /*4380*/  UIADD3 UR10, UPT, UPT, UR10, 0xc0, URZ ;  /* 0x000000c00a0a7890 */ /* 0x000fe4000fffe0ff */
[----:B--2---:R-:W-:Y:S10]  /*4390*/  UIADD3 UR6, UPT, UPT, UR14, 0xc0, URZ ;  /* 0x000000c00e067890 */ /* 0x004ff4000fffe0ff */
[----:B------:R-:W-:Y:S01]  /*43a0*/  @P0 R2UR.BROADCAST UR14, R4 ;  /* 0x00000000040e02ca */ /* 0x000fe200008e0000 */
[----:B------:R-:W-:Y:S01]  /*43b0*/  UIADD3 UR4, UPT, UPT, UR17, 0x40, URZ ;  /* 0x0000004011047890 */ /* 0x000fe2000fffe0ff */
[----:B------:R-:W-:Y:S01]  /*43c0*/  UMOV UR5, UR18 ;  /* 0x0000001200057c82 */ /* 0x000fe20008000000 */
[----:B------:R3:W-:Y:S10]  /*43d0*/  UTCHMMA gdesc[UR8], gdesc[UR12], tmem[UR15], tmem[UR28], idesc[UR29], UPT ;  /* 0x00ff1c0c080075ea */ /* 0x0007f4000b80000f */
[----:B------:R3:W-:Y:S01]  /*43e0*/  UTCHMMA gdesc[UR6], gdesc[UR10], tmem[UR14], tmem[UR26], idesc[UR27], UPT ;  /* 0x00ff1a0a060075ea */ /* 0x0007e2000b80000e */
[----:B------:R3:W-:Y:S01]  /*43f0*/  UTCBAR [UR4], URZ ;  /* 0x000000ff040073e9 */ /* 0x0007e200080000ff */
[----:B------:R-:W-:Y:S05]  /*4400*/  BRA.U UP3, `(.L_x_56) ;  /* 0xfffffffd03307547 */ /* 0x000fea000b83ffff */
.L_x_53:
[----:B---3--:R-:W-:Y:S01]  /*4410*/  UIADD3 UR4, UPT, UPT, UR24, 0x1, URZ ;  /* 0x0000000118047890 */ /* 0x008fe2000fffe0ff */
[----:B------:R-:W-:Y:S01]  /*4420*/  LOP3.LUT R3, R3, 0x1, RZ, 0x3c, !PT ;  /* 0x0000000103037812 */ /* 0x000fe200078e3cff */
[----:B------:R-:W-:Y:S02]  /*4430*/  UIADD3 UR5, UPT, UPT, UR25, 0xe0, URZ ;  /* 0x000000e019057890 */ /* 0x000fe4000fffe0ff */
[----:B------:R-:W-:-:S04]  /*4440*/  UISETP.NE.AND UP0, UPT, UR4, 0x2, UPT ;  /* 0x000000020400788c */ /* 0x000fc8000bf05270 */
[----:B------:R-:W-:Y:S02]  /*4450*/  USEL UR6, URZ, 0x1, UP0 ;  /* 0x00000001ff067887 */ /* 0x000fe40008000000 */
[----:B------:R-:W-:Y:S01]  /*4460*/  USEL UR24, UR4, URZ, UP0 ;  /* 0x000000ff04187287 */ /* 0x000fe20008000000 */
[----:B------:R2:W-:Y:S03]  /*4470*/  UTCBAR [UR5], URZ ;  /* 0x000000ff050073e9 */ /* 0x0005e600080000ff */
[----:B------:R-:W-:Y:S01]  /*4480*/  LOP3.LUT R8, R8, UR6, RZ, 0x3c, !PT ;  /* 0x0000000608087c12 */ /* 0x000fe2000f8e3cff */
[----:B------:R-:W-:Y:S07]  /*4490*/  @P3 BRA `(.L_x_57) ;  /* 0xfffffff800a03947 */ /* 0x000fee000383ffff */
[----:B------:R-:W3:Y:S01]  /*44a0*/  S2UR UR6, SR_CgaCtaId ;  /* 0x00000000000679c3 */ /* 0x000ee20000008800 */
[----:B------:R-:W-:Y:S01]  /*44b0*/  ELECT P0, URZ, PT ;  /* 0x0000000000ff782f */ /* 0x000fe20003800000 */
[----:B-1----:R-:W-:Y:S01]  /*44c0*/  IMAD.MOV.U32 R0, RZ, RZ, 0x1 ;  /* 0x00000001ff007424 */ /* 0x002fe200078e00ff */
[----:B------:R-:W-:Y:S01]  /*44d0*/  UIADD3 UR21, UPT, UPT, UR21, 0xf0, URZ ;  /* 0x000000f015157890 */ /* 0x000fe2000fffe0ff */
[----:B------:R-:W-:Y:S01]  /*44e0*/  SHF.L.U32 R3, R8, 0x1f, RZ ;  /* 0x0000001f08037819 */ /* 0x000fe200000006ff */
[----:B------:R-:W-:-:S03]  /*44f0*/  UMOV UR4, 0x40 ;  /* 0x0000004000047882 */ /* 0x000fc60000000000 */
[----:B------:R-:W-:Y:S01]  /*4500*/  UVIRTCOUNT.DEALLOC.SMPOOL 0x80 ;  /* 0x000000800000784c */ /* 0x000fe20000000000 */
[----:B---3--:R-:W-:Y:S02]  /*4510*/  ULEA UR6, UR6, UR4, 0x18 ;  /* 0x0000000406067291 */ /* 0x008fe4000f8ec0ff */
[----:B------:R-:W-:-:S07]  /*4520*/  ULEA UR4, UR24, UR21, 0x3 ;  /* 0x0000001518047291 */ /* 0x000fce000f8e18ff */
[----:B------:R1:W-:Y:S02]  /*4530*/  @P0 STS.U8 [UR6+0x1c], R0 ;  /* 0x00001c00ff000988 */ /* 0x0003e40008000006 */
[----:B------:R-:W3:Y:S02]  /*4540*/  SYNCS.PHASECHK.TRANS64.TRYWAIT P0, [UR4], R3 ;  /* 0x00000003ff0075a7 */ /* 0x000ee40008001104 */
[----:B-1-3--:R-:W-:Y:S05]  /*4550*/  @!P0 BRA `(.L_x_58) ;  /* 0x0000006000208947 */ /* 0x00afea0003800000 */
.L_x_155:
[----:B------:R-:W-:-:S04]  /*4560*/  UIADD3 UR4, UPT, UPT, UR24, 0x1, URZ ;  /* 0x0000000118047890 */ /* 0x000fc8000fffe0ff */
[----:B------:R-:W-:-:S04]  /*4570*/  UISETP.NE.AND UP0, UPT, UR4, 0x2, UPT ;  /* 0x000000020400788c */ /* 0x000fc8000bf05270 */
[----:B--2---:R-:W-:Y:S02]  /*4580*/  USEL UR5, URZ, 0x1, UP0 ;  /* 0x00000001ff057887 */ /* 0x004fe40008000000 */
[----:B------:R-:W-:-:S04]  /*4590*/  USEL UR4, UR4, URZ, UP0 ;  /* 0x000000ff04047287 */ /* 0x000fc80008000000 */
[----:B------:R-:W-:Y:S01]  /*45a0*/  ULEA UR4, UR4, UR21, 0x3 ;  /* 0x0000001504047291 */ /* 0x000fe2000f8e18ff */
[----:B-1----:R-:W-:-:S04]  /*45b0*/  LOP3.LUT R3, R8, UR5, RZ, 0x3c, !PT ;  /* 0x0000000508037c12 */ /* 0x002fc8000f8e3cff */
[----:B------:R-:W-:-:S04]  /*45c0*/  SHF.L.U32 R3, R3, 0x1f, RZ ;  /* 0x0000001f03037819 */ /* 0x000fc800000006ff */
[----:B------:R-:W1:Y:S02]  /*45d0*/  SYNCS.PHASECHK.TRANS64.TRYWAIT P0, [UR4], R3 ;  /* 0x00000003ff0075a7 */ /* 0x000e640008001104 */
[----:B-1----:R-:W-:Y:S05]  /*45e0*/  @!P0 BRA `(.L_x_59) ;  /* 0x0000006000148947 */ /* 0x002fea0003800000 */
.L_x_157:
[----:B------:R-:W-:Y:S01]  /*45f0*/  NOP ;  /* 0x0000000000007918 */ /* 0x000fe20000000000 */
[----:B-1----:R-:W1:Y:S01]  /*4600*/  LDS R0, [UR6+0x14] ;  /* 0x00001406ff007984 */ /* 0x002e620008000800 */
[----:B------:R-:W-:Y:S01]  /*4610*/  LOP3.LUT R2, R9, 0xffff, RZ, 0xc0, !PT ;  /* 0x0000ffff09027812 */ /* 0x000fe200078ec0ff */
[----:B------:R-:W-:Y:S02]  /*4620*/  IMAD.MOV.U32 R3, RZ, RZ, 0xffff ;  /* 0x0000ffffff037424 */ /* 0x000fe400078e00ff */
[----:B------:R-:W-:Y:S01]  /*4630*/  IMAD.MOV.U32 R5, RZ, RZ, 0x1 ;  /* 0x00000001ff057424 */ /* 0x000fe200078e00ff */
[----:B------:R-:W-:-:S04]  /*4640*/  SHF.R.U32.HI R2, RZ, 0x5, R2 ;  /* 0x00000005ff027819 */ /* 0x000fc80000011602 */
[-C--:B------:R-:W-:Y:S02]  /*4650*/  SHF.L.U32 R3, R3, R2.reuse, RZ ;  /* 0x0000000203037219 */ /* 0x080fe400000006ff */
[----:B------:R-:W-:Y:S02]  /*4660*/  SHF.L.U32 R5, R5, R2, RZ ;  /* 0x0000000205057219 */ /* 0x000fe400000006ff */
[----:B-1----:R-:W-:-:S04]  /*4670*/  LOP3.LUT R0, R0, R3, RZ, 0xc0, !PT ;  /* 0x0000000300007212 */ /* 0x002fc800078ec0ff */
[----:B------:R-:W-:-:S13]  /*4680*/  ISETP.NE.AND P0, PT, R0, R3, PT ;  /* 0x000000030000720c */ /* 0x000fda0003f05270 */
[----:B------:R-:W-:Y:S05]  /*4690*/  @P0 BRA `(.L_x_60) ;  /* 0x00000000005c0947 */ /* 0x000fea0003800000 */
[----:B------:R-:W1:Y:S02]  /*46a0*/  LDS R0, [UR6+0x18] ;  /* 0x00001806ff007984 */ /* 0x000e640008000800 */
[----:B-1----:R-:W-:-:S04]  /*46b0*/  LOP3.LUT R0, R0, R5, RZ, 0xc0, !PT ;  /* 0x0000000500007212 */ /* 0x002fc800078ec0ff */
[----:B------:R-:W-:-:S13]  /*46c0*/  ISETP.NE.AND P0, PT, R0, R5, PT ;  /* 0x000000050000720c */ /* 0x000fda0003f05270 */
[----:B------:R-:W-:Y:S05]  /*46d0*/  @P0 BRA `(.L_x_61) ;  /* 0x0000000000400947 */ /* 0x000fea0003800000 */
[----:B------:R-:W-:Y:S01]  /*46e0*/  R2UR UR4, R3 ;  /* 0x00000000030472ca */ /* 0x000fe200000e0000 */
[----:B------:R-:W1:Y:S01]  /*46f0*/  S2R R2, SR_LANEID ;  /* 0x0000000000027919 */ /* 0x000e620000000000 */
[----:B------:R-:W-:-:S04]  /*4700*/  LOP3.LUT R5, RZ, R5, RZ, 0x33, !PT ;  /* 0x00000005ff057212 */ /* 0x000fc800078e33ff */
[----:B------:R-:W2:Y:S07]  /*4710*/  REDUX UR7, R5 ;  /* 0x00000000050773c4 */ /* 0x000eae0000000000 */
[----:B------:R-:W-:-:S03]  /*4720*/  ULOP3.LUT UR5, URZ, UR4, URZ, 0x33, !UPT ;  /* 0x00000004ff057292 */ /* 0x000fc6000f8e33ff */
[----:B------:R-:W-:Y:S02]  /*4730*/  VOTEU.ANY UR4, UPT, PT ;  /* 0x0000000000047886 */ /* 0x000fe400038e0100 */
[----:B------:R-:W-:Y:S01]  /*4740*/  UFLO.U32 UR4, UR4 ;  /* 0x00000004000472bd */ /* 0x000fe200080e0000 */
[----:B------:R-:W-:-:S04]  /*4750*/  IMAD.U32 R0, RZ, RZ, UR5 ;  /* 0x00000005ff007e24 */ /* 0x000fc8000f8e00ff */
[----:B------:R-:W3:Y:S02]  /*4760*/  REDUX UR8, R0 ;  /* 0x00000000000873c4 */ /* 0x000ee40000000000 */
[----:B------:R1:W-:Y:S02]  /*4770*/  UTCATOMSWS.AND URZ, UR5 ;  /* 0x0000000500ff79e3 */ /* 0x0003e40008000000 */
[----:B-1----:R-:W-:Y:S01]  /*4780*/  ISETP.EQ.U32.AND P0, PT, R2, UR4, PT ;  /* 0x0000000402007c0c */ /* 0x002fe2000bf02070 */
[----:B--2---:R-:W-:Y:S02]  /*4790*/  IMAD.U32 R2, RZ, RZ, UR7 ;  /* 0x00000007ff027e24 */ /* 0x004fe4000f8e00ff */
[----:B---3--:R-:W-:-:S10]  /*47a0*/  IMAD.U32 R3, RZ, RZ, UR8 ;  /* 0x00000008ff037e24 */ /* 0x008fd4000f8e00ff */
[----:B------:R1:W-:Y:S04]  /*47b0*/  @P0 ATOMS.AND RZ, [UR6+0x14], R3 ;  /* 0x00001403ffff098c */ /* 0x0003e8000a800006 */
[----:B------:R1:W-:Y:S01]  /*47c0*/  @P0 ATOMS.AND RZ, [UR6+0x18], R2 ;  /* 0x00001802ffff098c */ /* 0x0003e2000a800006 */
[----:B------:R-:W-:Y:S05]  /*47d0*/  BRA `(.L_x_62) ;  /* 0x0000000000147947 */ /* 0x000fea0003800000 */
.L_x_61:
[----:B------:R-:W-:Y:S02]  /*47e0*/  MOV R2, 0x4800 ;  /* 0x0000480000027802 */ /* 0x000fe40000000f00 */
[----:B----45:R-:W-:Y:S05]  /*47f0*/  CALL.REL.NOINC `($__internal_0_$__cuda_sm10x_tcgen05_guardrail_trap_col_being_dealloced_not_returned_by_alloc) ;  /* 0x0000006400007944 */ /* 0x030fea0003c00000 */
[----:B------:R-:W-:Y:S05]  /*4800*/  BRA `(.L_x_62) ;  /* 0x0000000000087947 */ /* 0x000fea0003800000 */
.L_x_60:
[----:B------:R-:W-:Y:S02]  /*4810*/  MOV R2, 0x4830 ;  /* 0x0000483000027802 */ /* 0x000fe40000000f00 */
[----:B----45:R-:W-:Y:S05]  /*4820*/  CALL.REL.NOINC `($__internal_2_$__cuda_sm10x_tcgen05_guardrail_trap_unallocated_columns_being_dealloced) ;  /* 0x00000064000c7944 */ /* 0x030fea0003c00000 */
.L_x_62:
[----:B------:R-:W-:Y:S01]  /*4830*/  NOP ;  /* 0x0000000000007918 */ /* 0x000fe20000000000 */
[----:B------:R-:W-:Y:S05]  /*4840*/  EXIT ;  /* 0x000000000000794d */ /* 0x000fea0003800000 */
.L_x_46:
[----:B------:R-:W2:Y:S01]  /*4850*/  LDCU UR5, c[0x0][0x384] ;  /* 0x00007080ff0577ac */ /* 0x000ea20008000800 */
[----:B------:R-:W-:Y:S02]  /*4860*/  UISETP.NE.OR UP0, UPT, UR18, 0x3, !UP3 ;  /* 0x000000031200788c */ /* 0x000fe4000df05670 */
[----:B--2---:R-:W-:-:S07]  /*4870*/  UIADD3 UR5, UPT, UPT, UR5, 0x7f, URZ ;  /* 0x0000007f05057890 */ /* 0x004fce000fffe0ff */
[----:B------:R-:W-:Y:S05]  /*4880*/  BRA.U UP0, `(.L_x_63) ;  /* 0x0000001500fc7547 */ /* 0x000fea000b800000 */
[----:B------:R-:W2:Y:S01]  /*4890*/  LDCU UR57, c[0x0][0x388] ;  /* 0x00007100ff3977ac */ /* 0x000ea20008000800 */
[----:B------:R-:W3:Y:S01]  /*48a0*/  S2UR UR10, SR_CgaCtaId ;  /* 0x00000000000a79c3 */ /* 0x000ee20000008800 */
[----:B------:R-:W-:Y:S01]  /*48b0*/  R2UR UR47, R62 ;  /* 0x000000003e2f72ca */ /* 0x000fe200000e0000 */
[----:B------:R-:W-:Y:S01]  /*48c0*/  IMAD.MOV.U32 R10, RZ, RZ, 0x1 ;  /* 0x00000001ff0a7424 */ /* 0x000fe200078e00ff */
[----:B------:R-:W-:Y:S01]  /*48d0*/  USHF.R.S32.HI UR4, URZ, 0x1f, UR5 ;  /* 0x0000001fff047899 */ /* 0x000fe20008011405 */
[----:B------:R-:W-:Y:S01]  /*48e0*/  R2UR UR46, R63 ;  /* 0x000000003f2e72ca */ /* 0x000fe200000e0000 */
[----:B------:R-:W4:Y:S01]  /*48f0*/  LDCU UR41, c[0x0][0x370] ;  /* 0x00006e00ff2977ac */ /* 0x000f220008000800 */
[----:B------:R-:W-:Y:S02]  /*4900*/  IMAD.MOV.U32 R8, RZ, RZ, RZ ;  /* 0x000000ffff087224 */ /* 0x000fe400078e00ff */
[----:B------:R-:W1:Y:S01]  /*4910*/  LDC.64 R14, c[0x0][0x348] ;  /* 0x0000d200ff0e7b82 */ /* 0x000e620000000a00 */
[----:B------:R-:W-:Y:S01]  /*4920*/  ULEA.HI UR4, UR4, UR5, URZ, 0x7 ;  /* 0x0000000504047291 */ /* 0x000fe2000f8f38ff */
[----:B------:R-:W4:Y:S03]  /*4930*/  LDCU.128 UR32, c[0x0][0xc10] ;  /* 0x00018200ff2077ac */ /* 0x000f260008000c00 */
[----:B------:R-:W-:Y:S01]  /*4940*/  USHF.R.S32.HI UR27, URZ, 0x7, UR4 ;  /* 0x00000007ff1b7899 */ /* 0x000fe20008011404 */
[----:B--2---:R-:W-:Y:S01]  /*4950*/  IMAD.U32 R0, RZ, RZ, UR57 ;  /* 0x00000039ff007e24 */ /* 0x004fe2000f8e00ff */
[----:B------:R-:W2:Y:S04]  /*4960*/  LDCU UR40, c[0x0][0x374] ;  /* 0x00006e80ff2877ac */ /* 0x000ea80008000800 */
[----:B------:R-:W-:Y:S01]  /*4970*/  IMAD.U32 R3, RZ, RZ, UR27 ;  /* 0x0000001bff037e24 */ /* 0x000fe2000f8e00ff */
[----:B------:R-:W-:Y:S01]  /*4980*/  IABS R0, R0 ;  /* 0x0000000000007213 */ /* 0x000fe20000000000 */
[----:B------:R-:W4:Y:S03]  /*4990*/  LDCU.64 UR4, c[0x0][0x988] ;  /* 0x00013100ff0477ac */ /* 0x000f260008000a00 */
[----:B------:R-:W-:Y:S01]  /*49a0*/  IABS R2, R3 ;  /* 0x0000000300027213 */ /* 0x000fe20000000000 */
[----:B------:R-:W1:Y:S01]  /*49b0*/  LDCU.64 UR30, c[0x0][0x990] ;  /* 0x00013200ff1e77ac */ /* 0x000e620008000a00 */
[----:B------:R-:W-:-:S02]  /*49c0*/  R2UR UR25, R0 ;  /* 0x00000000001972ca */ /* 0x000fc400000e0000 */
[----:B------:R-:W-:Y:S01]  /*49d0*/  R2UR UR26, R2 ;  /* 0x00000000021a72ca */ /* 0x000fe200000e0000 */
[----:B------:R-:W-:Y:S01]  /*49e0*/  UMOV UR20, 0x400 ;  /* 0x0000040000147882 */ /* 0x000fe20000000000 */
[----:B------:R-:W1:Y:S01]  /*49f0*/  LDCU UR17, c[0x0][0xc0c] ;  /* 0x00018180ff1177ac */ /* 0x000e620008000800 */
[----:B---3--:R-:W-:Y:S01]  /*4a00*/  ULEA UR20, UR10, UR20, 0x18 ;  /* 0x000000140a147291 */ /* 0x008fe2000f8ec0ff */
[----:B------:R-:W3:Y:S07]  /*4a10*/  LDCU UR58, c[0x0][0xc20] ;  /* 0x00018400ff3a77ac */ /* 0x000eee0008000800 */
[----:B------:R-:W2:Y:S01]  /*4a20*/  I2F.RP R4, UR25 ;  /* 0x0000001900047d06 */ /* 0x000ea20008209400 */
[----:B----4-:R-:W-:Y:S01]  /*4a30*/  UISETP.NE.U32.AND UP0, UPT, UR4, URZ, UPT ;  /* 0x000000ff0400728c */ /* 0x010fe2000bf05070 */
[----:B------:R-:W4:Y:S01]  /*4a40*/  LDCU UR4, c[0x0][0xc30] ;  /* 0x00018600ff0477ac */ /* 0x000f220008000800 */
[----:B------:R-:W4:Y:S05]  /*4a50*/  LDCU UR29, c[0x0][0x38c] ;  /* 0x00007180ff1d77ac */ /* 0x000f2a0008000800 */
[----:B------:R-:W3:Y:S01]  /*4a60*/  I2F.RP R2, UR26 ;  /* 0x0000001a00027d06 */ /* 0x000ee20008209400 */
[----:B------:R-:W-:-:S02]  /*4a70*/  UISETP.NE.AND.EX UP0, UPT, UR5, URZ, UPT, UP0 ;  /* 0x000000ff0500728c */ /* 0x000fc4000bf05300 */
[----:B------:R-:W-:Y:S02]  /*4a80*/  UIADD3 UR51, UPT, UPT, UR20, 0x98, URZ ;  /* 0x0000009814337890 */ /* 0x000fe4000fffe0ff */
[----:B------:R-:W-:-:S03]  /*4a90*/  UIADD3 UR38, UPT, UPT, UR20, 0x80, URZ ;  /* 0x0000008014267890 */ /* 0x000fc6000fffe0ff */
[----:B--2---:R-:W2:Y:S01]  /*4aa0*/  MUFU.RCP R0, R4 ;  /* 0x0000000400007308 */ /* 0x004ea20000001000 */
[----:B------:R-:W-:Y:S02]  /*4ab0*/  UIADD3 UR37, UPT, UPT, UR20, 0x88, URZ ;  /* 0x0000008814257890 */ /* 0x000fe4000fffe0ff */
[----:B------:R-:W-:Y:S02]  /*4ac0*/  UIADD3 UR36, UPT, UPT, UR20, 0x90, URZ ;  /* 0x0000009014247890 */ /* 0x000fe4000fffe0ff */
[----:B------:R-:W-:Y:S02]  /*4ad0*/  UPRMT UR51, UR10, 0x654, UR51 ;  /* 0x000006540a337896 */ /* 0x000fe40008000033 */
[----:B------:R-:W-:Y:S01]  /*4ae0*/  UPRMT UR54, UR10, 0x654, UR38 ;  /* 0x000006540a367896 */ /* 0x000fe20008000026 */
[----:B---3--:R-:W3:Y:S01]  /*4af0*/  MUFU.RCP R2, R2 ;  /* 0x0000000200027308 */ /* 0x008ee20000001000 */
[----:B------:R-:W-:Y:S02]  /*4b00*/  UPRMT UR53, UR10, 0x654, UR37 ;  /* 0x000006540a357896 */ /* 0x000fe40008000025 */
[----:B------:R-:W-:-:S02]  /*4b10*/  UPRMT UR52, UR10, 0x654, UR36 ;  /* 0x000006540a347896 */ /* 0x000fc40008000024 */
[----:B------:R-:W-:Y:S02]  /*4b20*/  UIMAD.WIDE.U32 UR12, UR41, UR32, URZ ;  /* 0x00000020290c72a5 */ /* 0x000fe4000f8e00ff */
[----:B------:R-:W-:Y:S01]  /*4b30*/  UIMAD.WIDE.U32 UR14, UR40, UR35, URZ ;  /* 0x00000023280e72a5 */ /* 0x000fe2000f8e00ff */
[----:B--2---:R-:W-:Y:S01]  /*4b40*/  VIADD R0, R0, 0xffffffe ;  /* 0x0ffffffe00007836 */ /* 0x004fe20000000000 */
[----:B------:R-:W-:Y:S01]  /*4b50*/  UMOV UR8, URZ ;  /* 0x000000ff00087c82 */ /* 0x000fe20008000000 */
[----:B------:R-:W-:Y:S02]  /*4b60*/  UP2UR UR55, UPR, URZ, 0x1 ;  /* 0x00000001ff377883 */ /* 0x000fe40008000000 */
[----:B-1----:R-:W-:Y:S02]  /*4b70*/  UISETP.NE.AND UP0, UPT, UR39, 0x1, UPT ;  /* 0x000000012700788c */ /* 0x002fe4000bf05270 */
[----:B------:R-:W1:Y:S01]  /*4b80*/  F2I.FTZ.U32.TRUNC.NTZ R0, R0 ;  /* 0x0000000000007305 */ /* 0x000e62000021f000 */
[----:B------:R-:W-:Y:S01]  /*4b90*/  UISETP.NE.U32.AND UP0, UPT, UR30, URZ, UPT ;  /* 0x000000ff1e00728c */ /* 0x000fe2000bf05070 */
[----:B---3--:R-:W-:Y:S01]  /*4ba0*/  VIADD R2, R2, 0xffffffe ;  /* 0x0ffffffe02027836 */ /* 0x008fe20000000000 */
[----:B------:R-:W-:-:S02]  /*4bb0*/  UIADD3 UR48, UPT, UPT, UR20, 0xd8, URZ ;  /* 0x000000d814307890 */ /* 0x000fc4000fffe0ff */
[----:B------:R-:W-:Y:S02]  /*4bc0*/  UISETP.GE.AND UP3, UPT, UR39, 0x1, UPT ;  /* 0x000000012700788c */ /* 0x000fe4000bf66270 */
[----:B------:R-:W-:Y:S01]  /*4bd0*/  UISETP.NE.AND.EX UP5, UPT, UR31, URZ, UPT, UP0 ;  /* 0x000000ff1f00728c */ /* 0x000fe2000bfa5300 */
[----:B------:R-:W2:Y:S01]  /*4be0*/  F2I.FTZ.U32.TRUNC.NTZ R2, R2 ;  /* 0x0000000200027305 */ /* 0x000ea2000021f000 */
[----:B------:R-:W-:Y:S01]  /*4bf0*/  UMOV UR45, UR13 ;  /* 0x0000000d002d7c82 */ /* 0x000fe20008000000 */
[----:B------:R-:W-:Y:S01]  /*4c00*/  UMOV UR44, UR15 ;  /* 0x0000000f002c7c82 */ /* 0x000fe20008000000 */
[----:B------:R-:W-:Y:S02]  /*4c10*/  UISETP.NE.AND UP3, UPT, UR17, 0x1, UPT ;  /* 0x000000011100788c */ /* 0x000fe4000bf65270 */
[----:B------:R-:W-:Y:S01]  /*4c20*/  UISETP.NE.AND UP0, UPT, UR34, 0x1, UPT ;  /* 0x000000012200788c */ /* 0x000fe2000bf05270 */
[----:B-1----:R-:W-:Y:S01]  /*4c30*/  R2UR UR7, R0 ;  /* 0x00000000000772ca */ /* 0x002fe200000e0000 */
[----:B------:R-:W-:Y:S01]  /*4c40*/  UPLOP3.LUT UP2, UPT, UPT, UPT, UPT, 0x40, 0x4 ;  /* 0x000000000004789c */ /* 0x000fe20003f4e870 */
[----:B------:R-:W-:Y:S01]  /*4c50*/  IABS R0, R3 ;  /* 0x0000000300007213 */ /* 0x000fe20000000000 */
[----:B------:R-:W1:Y:S04]  /*4c60*/  LDCU.64 UR18, c[0x0][0xc28] ;  /* 0x00018500ff1277ac */ /* 0x000e680008000a00 */
[----:B------:R-:W-:Y:S01]  /*4c70*/  IMAD.MOV R0, RZ, RZ, -R0 ;  /* 0x000000ffff007224 */ /* 0x000fe200078e0a00 */
[----:B--2---:R-:W-:Y:S01]  /*4c80*/  R2UR UR9, R2 ;  /* 0x00000000020972ca */ /* 0x004fe200000e0000 */
[----:B------:R-:W-:Y:S01]  /*4c90*/  IMAD.MOV.U32 R2, RZ, RZ, 0x2000 ;  /* 0x00002000ff027424 */ /* 0x000fe200078e00ff */
[----:B------:R-:W-:-:S02]  /*4ca0*/  UPRMT UR48, URZ, 0x654, UR48 ;  /* 0x00000654ff307896 */ /* 0x000fc40008000030 */
[----:B------:R-:W-:Y:S01]  /*4cb0*/  R2UR UR49, R0 ;  /* 0x00000000003172ca */ /* 0x000fe200000e0000 */
[----:B------:R-:W-:Y:S02]  /*4cc0*/  UIADD3 UR5, UPT, UPT, URZ, -UR7, URZ ;  /* 0x80000007ff057290 */ /* 0x000fe4000fffe0ff */
[----:B------:R-:W-:Y:S02]  /*4cd0*/  USHF.R.U32.HI UR45, URZ, UR33, UR45 ;  /* 0x00000021ff2d7299 */ /* 0x000fe4000801162d */
[----:B------:R-:W-:Y:S02]  /*4ce0*/  UIMAD UR5, UR5, UR25, URZ ;  /* 0x00000019050572a4 */ /* 0x000fe4000f8e02ff */
[----:B------:R-:W-:Y:S02]  /*4cf0*/  USHF.R.U32.HI UR44, URZ, UR58, UR44 ;  /* 0x0000003aff2c7299 */ /* 0x000fe4000801162c */
[----:B------:R-:W-:Y:S02]  /*4d00*/  UIADD3 UR6, UPT, UPT, URZ, -UR9, URZ ;  /* 0x80000009ff067290 */ /* 0x000fe4000fffe0ff */
[----:B----4-:R-:W-:-:S02]  /*4d10*/  UISETP.NE.AND UP4, UPT, UR4, 0x1, UPT ;  /* 0x000000010400788c */ /* 0x010fc4000bf85270 */
[----:B------:R-:W-:Y:S02]  /*4d20*/  UIMAD UR10, UR6, UR26, URZ ;  /* 0x0000001a060a72a4 */ /* 0x000fe4000f8e02ff */
[----:B------:R-:W-:Y:S01]  /*4d30*/  UISETP.NE.AND UP3, UPT, UR57, URZ, UPT ;  /* 0x000000ff3900728c */ /* 0x000fe2000bf65270 */
[----:B------:R-:W-:Y:S01]  /*4d40*/  UMOV UR6, URZ ;  /* 0x000000ff00067c82 */ /* 0x000fe20008000000 */
[----:B------:R-:W-:Y:S02]  /*4d50*/  UIMAD.WIDE.U32 UR8, UR9, UR10, UR8 ;  /* 0x0000000a090872a5 */ /* 0x000fe4000f8e0008 */
[----:B------:R-:W-:Y:S02]  /*4d60*/  UIMAD.WIDE.U32 UR42, UR7, UR5, UR6 ;  /* 0x00000005072a72a5 */ /* 0x000fe4000f8e0006 */
[----:B------:R-:W-:Y:S02]  /*4d70*/  UISETP.NE.AND UP0, UPT, UR29, URZ, UPT ;  /* 0x000000ff1d00728c */ /* 0x000fe4000bf05270 */
[----:B------:R-:W-:-:S03]  /*4d80*/  UISETP.NE.AND UP6, UPT, UR27, URZ, UPT ;  /* 0x000000ff1b00728c */ /* 0x000fc6000bfc5270 */
[----:B------:R-:W-:Y:S01]  /*4d90*/  UMOV UR42, UR43 ;  /* 0x0000002b002a7c82 */ /* 0x000fe20008000000 */
[----:B-1----:R-:W-:-:S07]  /*4da0*/  UMOV UR43, UR9 ;  /* 0x00000009002b7c82 */ /* 0x002fce0008000000 */
.L_x_74:
[----:B------:R-:W-:Y:S04]  /*4db0*/  SHF.L.U32 R3, R8, 0x1f, RZ ;  /* 0x0000001f08037819 */ /* 0x000fe800000006ff */
[----:B-1----:R-:W1:Y:S02]  /*4dc0*/  SYNCS.PHASECHK.TRANS64.TRYWAIT P0, [UR20+0xd0], R3 ;  /* 0x0000d003ff0075a7 */ /* 0x002e640008001114 */
[----:B-1----:R-:W-:Y:S05]  /*4dd0*/  @!P0 BRA `(.L_x_64) ;  /* 0x0000005800308947 */ /* 0x002fea0003800000 */
.L_x_159:
[----:B------:R-:W2:Y:S01]  /*4de0*/  LDS.128 R4, [UR20+0x110] ;  /* 0x00011014ff047984 */ /* 0x000ea20008000c00 */
[----:B------:R-:W-:Y:S01]  /*4df0*/  UISETP.GE.AND UP0, UPT, UR39, 0x1, UPT ;  /* 0x000000012700788c */ /* 0x000fe2000bf06270 */
[----:B------:R-:W-:Y:S01]  /*4e00*/  @!PT LDS RZ, [RZ] ;  /* 0x00000000fffff984 */ /* 0x000fe20000000800 */
[----:B------:R-:W-:Y:S01]  /*4e10*/  @!PT LDS RZ, [RZ] ;  /* 0x00000000fffff984 */ /* 0x000fe20000000800 */
[----:B------:R-:W-:Y:S01]  /*4e20*/  @!PT LDS RZ, [RZ] ;  /* 0x00000000fffff984 */ /* 0x000fe20000000800 */
[----:B------:R-:W-:Y:S01]  /*4e30*/  @!PT LDS RZ, [RZ] ;  /* 0x00000000fffff984 */ /* 0x000fe20000000800 */
[----:B------:R3:W-:Y:S06]  /*4e40*/  MEMBAR.ALL.CTA ;  /* 0x0000000000007992 */ /* 0x0007ec0000008000 */
[----:B---3--:R-:W3:Y:S02]  /*4e50*/  FENCE.VIEW.ASYNC.S ;  /* 0x00000000000073c6 */ /* 0x008ee40000000000 */
[----:B---3--:R-:W-:Y:S01]  /*4e60*/  SYNCS.ARRIVE.TRANS64.RED.A1T0 RZ, [UR48], RZ ;  /* 0x000000ffffff79a7 */ /* 0x008fe20008100430 */
[----:B--2---:R-:W-:Y:S11]  /*4e70*/  LOP3.LUT P0, RZ, R6, 0x1, RZ, 0xc0, !PT ;  /* 0x0000000106ff7812 */ /* 0x004ff6000780c0ff */
[----:B------:R-:W-:Y:S02]  /*4e80*/  @!UPT UIADD3 URZ, UPT, UPT, URZ, URZ, URZ ;  /* 0x000000fffffff290 */ /* 0x000fe4000fffe0ff */
[----:B------:R-:W-:Y:S01]  /*4e90*/  VOTEU.ANY UP3, P0 ;  /* 0x0000000000ff7886 */ /* 0x000fe20000060100 */
[----:B------:R-:W-:Y:S11]  /*4ea0*/  PLOP3.LUT P0, PT, PT, PT, UP3, 0x80, 0x8 ;  /* 0x000000000008781c */ /* 0x000ff60003f0f038 */
[----:B------:R-:W-:Y:S02]  /*4eb0*/  @!UPT UIADD3 URZ, UPT, UPT, URZ, URZ, URZ ;  /* 0x000000fffffff290 */ /* 0x000fe4000fffe0ff */
[----:B-1----:R-:W-:Y:S02]  /*4ec0*/  @P0 MOV R3, R4 ;  /* 0x0000000400030202 */ /* 0x002fe40000000f00 */
[----:B------:R-:W-:Y:S02]  /*4ed0*/  @P0 LOP3.LUT R0, R5, 0xffff, RZ, 0xc0, !PT ;  /* 0x0000ffff05000812 */ /* 0x000fe400078ec0ff */
[----:B------:R-:W-:Y:S02]  /*4ee0*/  @P0 R2UR UR5, R3 ;  /* 0x00000000030502ca */ /* 0x000fe400000e0000 */
[----:B------:R-:W-:Y:S11]  /*4ef0*/  @P0 R2UR UR4, R0 ;  /* 0x00000000000402ca */ /* 0x000ff600000e0000 */
[----:B------:R-:W-:Y:S02]  /*4f00*/  @UP3 UMOV UR16, UR5 ;  /* 0x0000000500103c82 */ /* 0x000fe40008000000 */
[----:B------:R-:W-:Y:S01]  /*4f10*/  @UP3 UMOV UR15, UR4 ;  /* 0x00000004000f3c82 */ /* 0x000fe20008000000 */
[----:B------:R-:W-:Y:S05]  /*4f20*/  BRA.U !UP0, `(.L_x_65) ;  /* 0x0000000108c07547 */ /* 0x000fea000b800000 */
[----:B------:R-:W-:Y:S02]  /*4f30*/  UIMAD.WIDE.U32 UR8, UR15, UR35, URZ ;  /* 0x000000230f0872a5 */ /* 0x000fe4000f8e00ff */
[----:B------:R-:W-:Y:S02]  /*4f40*/  UP2UR UR14, UPR, URZ, 0x4 ;  /* 0x00000004ff0e7883 */ /* 0x000fe40008000000 */
[----:B------:R-:W-:Y:S02]  /*4f50*/  UISETP.NE.AND UP2, UPT, UR34, 0x1, UPT ;  /* 0x000000012200788c */ /* 0x000fe4000bf45270 */
[----:B------:R-:W-:Y:S02]  /*4f60*/  UIMAD.WIDE.U32 UR10, UR16, UR32, URZ ;  /* 0x00000020100a72a5 */ /* 0x000fe4000f8e00ff */
[----:B------:R-:W-:Y:S02]  /*4f70*/  USEL UR4, UR40, UR44, !UP2 ;  /* 0x0000002c28047287 */ /* 0x000fe4000d000000 */
[----:B------:R-:W-:Y:S02]  /*4f80*/  UISETP.NE.AND UP0, UPT, UR17, 0x1, UPT ;  /* 0x000000011100788c */ /* 0x000fe4000bf05270 */
[----:B------:R-:W-:Y:S02]  /*4f90*/  UP2UR UR24, UPR, URZ, 0x2 ;  /* 0x00000002ff187883 */ /* 0x000fe40008000000 */
[----:B------:R-:W-:Y:S02]  /*4fa0*/  UISETP.NE.AND UP1, UPT, UR39, 0x1, UPT ;  /* 0x000000012700788c */ /* 0x000fe4000bf25270 */
[----:B------:R-:W-:Y:S02]  /*4fb0*/  UIMAD.WIDE.U32 UR12, UR4, UR18, URZ ;  /* 0x00000012040c72a5 */ /* 0x000fe4000f8e00ff */
[----:B------:R-:W-:Y:S01]  /*4fc0*/  USEL UR7, UR41, UR45, !UP0 ;  /* 0x0000002d29077287 */ /* 0x000fe2000c000000 */
[----:B------:R-:W-:Y:S02]  /*4fd0*/  UMOV UR5, UR9 ;  /* 0x0000000900057c82 */ /* 0x000fe40008000000 */
[----:B------:R-:W-:Y:S02]  /*4fe0*/  USHF.R.U32.HI UR6, URZ, UR58, UR5 ;  /* 0x0000003aff067299 */ /* 0x000fe40008011605 */
[----:B------:R-:W-:Y:S02]  /*4ff0*/  UIMAD.WIDE.U32 UR22, UR7, UR18, URZ ;  /* 0x00000012071672a5 */ /* 0x000fe4000f8e00ff */
[----:B------:R-:W-:Y:S02]  /*5000*/  USEL UR6, UR15, UR6, !UP2 ;  /* 0x000000060f067287 */ /* 0x000fe4000d000000 */
[----:B------:R-:W-:Y:S01]  /*5010*/  UISETP.NE.AND UP2, UPT, UR14, URZ, UPT ;  /* 0x000000ff0e00728c */ /* 0x000fe2000bf45270 */
[----:B------:R-:W-:Y:S01]  /*5020*/  UMOV UR5, UR11 ;  /* 0x0000000b00057c82 */ /* 0x000fe20008000000 */
[----:B------:R-:W-:Y:S02]  /*5030*/  UIMAD.WIDE.U32 UR10, UR6, UR18, URZ ;  /* 0x00000012060a72a5 */ /* 0x000fe4000f8e00ff */
[----:B------:R-:W-:Y:S03]  /*5040*/  USHF.R.U32.HI UR8, URZ, UR33, UR5 ;  /* 0x00000021ff087299 */ /* 0x000fe60008011605 */
[----:B------:R-:W-:Y:S02]  /*5050*/  UMOV UR5, UR13 ;  /* 0x0000000d00057c82 */ /* 0x000fe40008000000 */
[----:B------:R-:W-:Y:S03]  /*5060*/  @UP1 USHF.R.U32.HI UR4, URZ, UR19, UR5 ;  /* 0x00000013ff041299 */ /* 0x000fe60008011605 */
[----:B------:R-:W-:Y:S01]  /*5070*/  UMOV UR5, UR23 ;  /* 0x0000001700057c82 */ /* 0x000fe20008000000 */
[----:B------:R-:W-:Y:S02]  /*5080*/  UIMAD UR4, UR39, UR4, URZ ;  /* 0x00000004270472a4 */ /* 0x000fe4000f8e02ff */
[----:B------:R-:W-:Y:S02]  /*5090*/  @UP1 USHF.R.U32.HI UR7, URZ, UR19, UR5 ;  /* 0x00000013ff071299 */ /* 0x000fe40008011605 */
[----:B------:R-:W-:Y:S02]  /*50a0*/  USEL UR5, UR16, UR8, !UP0 ;  /* 0x0000000810057287 */ /* 0x000fe4000c000000 */
[----:B------:R-:W-:Y:S02]  /*50b0*/  UIMAD UR8, UR39, UR7, URZ ;  /* 0x00000007270872a4 */ /* 0x000fe4000f8e02ff */
[----:B------:R-:W-:Y:S03]  /*50c0*/  UISETP.GE.AND UP0, UPT, UR6, UR4, UPT ;  /* 0x000000040600728c */ /* 0x000fe6000bf06270 */
[----:B------:R-:W-:Y:S01]  /*50d0*/  UMOV UR4, UR11 ;  /* 0x0000000b00047c82 */ /* 0x000fe20008000000 */
[----:B------:R-:W-:Y:S02]  /*50e0*/  UISETP.GE.OR UP0, UPT, UR5, UR8, UP0 ;  /* 0x000000080500728c */ /* 0x000fe40008706670 */
[----:B------:R-:W-:Y:S02]  /*50f0*/  USHF.R.U32.HI UR4, URZ, UR19, UR4 ;  /* 0x00000013ff047299 */ /* 0x000fe40008011604 */
[----:B------:R-:W-:Y:S02]  /*5100*/  UIMAD.WIDE.U32 UR8, UR5, UR18, URZ ;  /* 0x00000012050872a5 */ /* 0x000fe4000f8e00ff */
[----:B------:R-:W-:Y:S04]  /*5110*/  USEL UR10, UR6, UR4, !UP1 ;  /* 0x00000004060a7287 */ /* 0x000fe8000c800000 */
[----:B------:R-:W-:Y:S01]  /*5120*/  UIADD3 UR11, UPT, UPT, -UR10, URZ, URZ ;  /* 0x000000ff0a0b7290 */ /* 0x000fe2000fffe1ff */
[----:B------:R-:W-:Y:S02]  /*5130*/  @!UP0 UMOV UR4, UR9 ;  /* 0x0000000900048c82 */ /* 0x000fe40008000000 */
[----:B------:R-:W-:Y:S02]  /*5140*/  @!UP0 USHF.R.U32.HI UR4, URZ, UR19, UR4 ;  /* 0x00000013ff048299 */ /* 0x000fe40008011604 */
[----:B------:R-:W-:Y:S02]  /*5150*/  UIMAD UR8, UR39, UR11, UR6 ;  /* 0x0000000b270872a4 */ /* 0x000fe4000f8e0206 */
[----:B------:R-:W-:Y:S02]  /*5160*/  @!UP0 USEL UR4, UR5, UR4, !UP1 ;  /* 0x0000000405048287 */ /* 0x000fe4000c800000 */
[----:B------:R-:W-:Y:S02]  /*5170*/  UISETP.NE.AND UP1, UPT, UR24, URZ, UPT ;  /* 0x000000ff1800728c */ /* 0x000fe4000bf25270 */
[----:B------:R-:W-:Y:S02]  /*5180*/  @!UP0 UIMAD UR8, UR7, UR8, UR4 ;  /* 0x00000008070882a4 */ /* 0x000fe4000f8e0204 */
[----:B------:R-:W-:Y:S02]  /*5190*/  @!UP0 UIADD3 UR9, UPT, UPT, UR10, -UR4, URZ ;  /* 0x800000040a098290 */ /* 0x000fe4000fffe0ff */
[----:B------:R-:W-:Y:S02]  /*51a0*/  UIADD3 UR4, UPT, UPT, -UR5, URZ, URZ ;  /* 0x000000ff05047290 */ /* 0x000fe4000fffe1ff */
[----:B------:R-:W-:Y:S02]  /*51b0*/  UIADD3 UR7, UPT, UPT, -UR6, URZ, URZ ;  /* 0x000000ff06077290 */ /* 0x000fe4000fffe1ff */
[----:B------:R-:W-:Y:S02]  /*51c0*/  @!UP0 UIMAD UR6, UR9, UR39, UR5 ;  /* 0x00000027090682a4 */ /* 0x000fe4000f8e0205 */
[----:B------:R-:W-:Y:S02]  /*51d0*/  UIMAD UR16, UR17, UR4, UR16 ;  /* 0x00000004111072a4 */ /* 0x000fe4000f8e0210 */
[----:B------:R-:W-:Y:S01]  /*51e0*/  UIMAD UR15, UR34, UR7, UR15 ;  /* 0x00000007220f72a4 */ /* 0x000fe2000f8e020f */
[----:B------:R-:W-:Y:S02]  /*51f0*/  @!UP0 UMOV UR5, UR8 ;  /* 0x0000000800058c82 */ /* 0x000fe40008000000 */
[----:B------:R-:W-:Y:S02]  /*5200*/  UIMAD UR16, UR5, UR17, UR16 ;  /* 0x00000011051072a4 */ /* 0x000fe4000f8e0210 */
[----:B------:R-:W-:Y:S11]  /*5210*/  UIMAD UR15, UR6, UR34, UR15 ;  /* 0x00000022060f72a4 */ /* 0x000ff6000f8e020f */
[----:B------:R-:W-:Y:S01]  /*5220*/  @!UPT UIADD3 URZ, UPT, UPT, URZ, URZ, URZ ;  /* 0x000000fffffff290 */ /* 0x000fe2000fffe0ff */
.L_x_65:
[----:B------:R-:W1:Y:S01]  /*5230*/  @!UP4 LDCU.128 UR8, c[0x0][0xc10] ;  /* 0x00018200ff08c7ac */ /* 0x000e620008000c00 */
[----:B------:R-:W-:Y:S04]  /*5240*/  MOV R0, UR21 ;  /* 0x0000001500007c02 */ /* 0x000fe80008000f00 */
[----:B------:R-:W-:Y:S01]  /*5250*/  IABS R0, R0 ;  /* 0x0000000000007213 */ /* 0x000fe20000000000 */
[----:B------:R-:W2:Y:S01]  /*5260*/  @!UP4 LDCU UR5, c[0x0][0xc0c] ;  /* 0x00018180ff05c7ac */ /* 0x000ea20008000800 */
[----:B-1----:R-:W-:Y:S07]  /*5270*/  UIMAD.WIDE.U32 UR6, UR16, UR8, URZ ;  /* 0x00000008100672a5 */ /* 0x002fee000f8e00ff */
[----:B------:R-:W-:Y:S01]  /*5280*/  @!UP4 UMOV UR4, UR7 ;  /* 0x000000070004cc82 */ /* 0x000fe20008000000 */
[----:B--2---:R-:W-:Y:S02]  /*5290*/  @!UP4 UISETP.NE.AND UP0, UPT, UR5, 0x1, UPT ;  /* 0x000000010500c88c */ /* 0x004fe4000bf05270 */
[----:B------:R-:W-:Y:S02]  /*52a0*/  @!UP4 USHF.R.U32.HI UR4, URZ, UR9, UR4 ;  /* 0x00000009ff04c299 */ /* 0x000fe40008011604 */
[----:B------:R-:W-:Y:S02]  /*52b0*/  UIMAD.WIDE.U32 UR6, UR15, UR11, URZ ;  /* 0x0000000b0f0672a5 */ /* 0x000fe4000f8e00ff */
[----:B------:R-:W-:Y:S02]  /*52c0*/  @!UP4 USEL UR8, UR16, UR4, !UP0 ;  /* 0x000000041008c287 */ /* 0x000fe4000c000000 */
[----:B------:R-:W-:Y:S03]  /*52d0*/  @!UP4 UISETP.NE.AND UP0, UPT, UR10, 0x1, UPT ;  /* 0x000000010a00c88c */ /* 0x000fe6000bf05270 */
[----:B------:R-:W-:Y:S02]  /*52e0*/  @!UP4 UMOV UR6, UR7 ;  /* 0x000000070006cc82 */ /* 0x000fe40008000000 */
[----:B------:R-:W1:Y:S02]  /*52f0*/  @!UP4 LDCU UR4, c[0x0][0xc20] ;  /* 0x00018400ff04c7ac */ /* 0x000e640008000800 */
[----:B-1----:R-:W-:Y:S04]  /*5300*/  @!UP4 USHF.R.U32.HI UR6, URZ, UR4, UR6 ;  /* 0x00000004ff06c299 */ /* 0x002fe80008011606 */
[----:B------:R-:W-:Y:S04]  /*5310*/  @!UP4 USEL UR6, UR15, UR6, !UP0 ;  /* 0x000000060f06c287 */ /* 0x000fe8000c000000 */
[----:B------:R-:W-:Y:S02]  /*5320*/  @!UP4 UIADD3 UR4, UPT, UPT, -UR8, UR6, URZ ;  /* 0x000000060804c290 */ /* 0x000fe4000fffe1ff */
[----:B------:R-:W-:Y:S02]  /*5330*/  @!UP4 UIADD3 UR6, UPT, UPT, UR8, -UR6, URZ ;  /* 0x800000060806c290 */ /* 0x000fe4000fffe0ff */
[----:B------:R-:W-:Y:S02]  /*5340*/  @!UP4 UIMAD UR16, UR4, UR5, UR16 ;  /* 0x000000050410c2a4 */ /* 0x000fe4000f8e0210 */
[----:B------:R-:W-:Y:S01]  /*5350*/  @!UP4 UIMAD UR15, UR6, UR10, UR15 ;  /* 0x0000000a060fc2a4 */ /* 0x000fe2000f8e020f */
[----:B------:R-:W-:Y:S11]  /*5360*/  BRA.U UP2, `(.L_x_66) ;  /* 0x0000000102107547 */ /* 0x000ff6000b800000 */
[----:B------:R-:W-:Y:S04]  /*5370*/  MOV R3, UR56 ;  /* 0x0000003800037c02 */ /* 0x000fe80008000f00 */
[----:B------:R-:W-:Y:S04]  /*5380*/  SHF.L.U32 R12, R3, 0x1f, RZ ;  /* 0x0000001f030c7819 */ /* 0x000fe800000006ff */
[----:B------:R-:W1:Y:S02]  /*5390*/  SYNCS.PHASECHK.TRANS64.TRYWAIT P1, [UR20+0xc8], R12 ;  /* 0x0000c80cff0075a7 */ /* 0x000e640008021114 */
[----:B-1----:R-:W-:Y:S05]  /*53a0*/  @!P1 BRA `(.L_x_67) ;  /* 0x0000005000d49947 */ /* 0x002fea0003800000 */
.L_x_66:
[----:B------:R-:W-:Y:S01]  /*53b0*/  UISETP.NE.AND UP2, UPT, UR57, URZ, UPT ;  /* 0x000000ff3900728c */ /* 0x000fe2000bf45270 */
[----:B------:R-:W-:Y:S01]  /*53c0*/  R2UR UR4, R0 ;  /* 0x00000000000472ca */ /* 0x000fe200000e0000 */
[----:B------:R-:W-:Y:S11]  /*53d0*/  USHF.L.U32 UR11, UR28, 0x6, URZ ;  /* 0x000000061c0b7899 */ /* 0x000ff600080006ff */
[----:B------:R-:W-:Y:S01]  /*53e0*/  @!UPT UIADD3 URZ, UPT, UPT, URZ, URZ, URZ ;  /* 0x000000fffffff290 */ /* 0x000fe2000fffe0ff */
[----:B------:R-:W-:Y:S07]  /*53f0*/  UIMAD.WIDE.U32 UR6, UR43, UR4, URZ ;  /* 0x000000042b0672a5 */ /* 0x000fee000f8e00ff */
[----:B------:R-:W-:Y:S02]  /*5400*/  UMOV UR12, UR7 ;  /* 0x00000007000c7c82 */ /* 0x000fe40008000000 */
[----:B------:R-:W-:Y:S04]  /*5410*/  UIMAD UR4, UR12, UR49, UR4 ;  /* 0x000000310c0472a4 */ /* 0x000fe8000f8e0204 */
[----:B------:R-:W-:Y:S11]  /*5420*/  UISETP.GT.U32.AND UP0, UPT, UR26, UR4, UPT ;  /* 0x000000041a00728c */ /* 0x000ff6000bf04070 */
[----:B------:R-:W-:Y:S02]  /*5430*/  @!UP0 UIADD3 UR4, UPT, UPT, UR4, -UR26, URZ ;  /* 0x8000001a04048290 */ /* 0x000fe4000fffe0ff */
[----:B------:R-:W-:Y:S02]  /*5440*/  @!UP0 UIADD3 UR12, UPT, UPT, UR12, 0x1, URZ ;  /* 0x000000010c0c8890 */ /* 0x000fe4000fffe0ff */
[----:B------:R-:W-:Y:S02]  /*5450*/  UISETP.GE.U32.AND UP0, UPT, UR4, UR26, UPT ;  /* 0x0000001a0400728c */ /* 0x000fe4000bf06070 */
[----:B------:R-:W-:Y:S09]  /*5460*/  ULOP3.LUT UR4, UR21, UR27, URZ, 0x3c, !UPT ;  /* 0x0000001b15047292 */ /* 0x000ff2000f8e3cff */
[----:B------:R-:W-:Y:S02]  /*5470*/  @UP0 UIADD3 UR12, UPT, UPT, UR12, 0x1, URZ ;  /* 0x000000010c0c0890 */ /* 0x000fe4000fffe0ff */
[----:B------:R-:W-:Y:S11]  /*5480*/  UISETP.GE.AND UP0, UPT, UR4, URZ, UPT ;  /* 0x000000ff0400728c */ /* 0x000ff6000bf06270 */
[----:B------:R-:W-:Y:S02]  /*5490*/  @!UP0 UIADD3 UR12, UPT, UPT, -UR12, URZ, URZ ;  /* 0x000000ff0c0c8290 */ /* 0x000fe4000fffe1ff */
[----:B------:R-:W-:Y:S06]  /*54a0*/  @!UP6 ULOP3.LUT UR12, URZ, UR27, URZ, 0x33, !UPT ;  /* 0x0000001bff0ce292 */ /* 0x000fec000f8e33ff */
[----:B------:R-:W-:Y:S05]  /*54b0*/  IMAD.U32 R0, RZ, RZ, UR12 ;  /* 0x0000000cff007e24 */ /* 0x000fea000f8e00ff */
[----:B------:R-:W-:Y:S04]  /*54c0*/  IABS R0, R0 ;  /* 0x0000000000007213 */ /* 0x000fe80000000000 */
[----:B------:R-:W-:Y:S01]  /*54d0*/  R2UR UR4, R0 ;  /* 0x00000000000472ca */ /* 0x000fe200000e0000 */
[----:B------:R-:W-:Y:S05]  /*54e0*/  IMAD.U32 R0, RZ, RZ, UR29 ;  /* 0x0000001dff007e24 */ /* 0x000fea000f8e00ff */
[----:B------:R-:W-:Y:S04]  /*54f0*/  IABS R9, R0 ;  /* 0x0000000000097213 */ /* 0x000fe80000000000 */
[----:B------:R-:W2:Y:S03]  /*5500*/  I2F.RP R16, R9 ;  /* 0x0000000900107306 */ /* 0x000ea60000209400 */
[----:B------:R-:W-:Y:S07]  /*5510*/  UIMAD.WIDE.U32 UR6, UR42, UR4, URZ ;  /* 0x000000042a0672a5 */ /* 0x000fee000f8e00ff */
[----:B------:R-:W-:Y:S02]  /*5520*/  UMOV UR13, UR7 ;  /* 0x00000007000d7c82 */ /* 0x000fe40008000000 */
[----:B------:R-:W-:Y:S01]  /*5530*/  UIADD3 UR5, UPT, UPT, -UR13, URZ, URZ ;  /* 0x000000ff0d057290 */ /* 0x000fe2000fffe1ff */
[----:B--2---:R-:W2:Y:S03]  /*5540*/  MUFU.RCP R0, R16 ;  /* 0x0000001000007308 */ /* 0x004ea60000001000 */
[----:B------:R-:W-:Y:S04]  /*5550*/  UIMAD UR4, UR25, UR5, UR4 ;  /* 0x00000005190472a4 */ /* 0x000fe8000f8e0204 */
[----:B------:R-:W-:Y:S11]  /*5560*/  UISETP.GT.U32.AND UP0, UPT, UR25, UR4, UPT ;  /* 0x000000041900728c */ /* 0x000ff6000bf04070 */
[----:B------:R-:W-:Y:S01]  /*5570*/  @!UP0 UIADD3 UR4, UPT, UPT, UR4, -UR25, URZ ;  /* 0x8000001904048290 */ /* 0x000fe2000fffe0ff */
[----:B--2---:R-:W-:Y:S01]  /*5580*/  VIADD R11, R0, 0xffffffe ;  /* 0x0ffffffe000b7836 */ /* 0x004fe20000000000 */
[----:B------:R-:W-:Y:S02]  /*5590*/  @!UP0 UIADD3 UR13, UPT, UPT, UR13, 0x1, URZ ;  /* 0x000000010d0d8890 */ /* 0x000fe4000fffe0ff */
[----:B------:R-:W-:Y:S01]  /*55a0*/  UISETP.GE.U32.AND UP0, UPT, UR4, UR25, UPT ;  /* 0x000000190400728c */ /* 0x000fe2000bf06070 */
[----:B------:R-:W1:Y:S01]  /*55b0*/  F2I.FTZ.U32.TRUNC.NTZ R13, R11 ;  /* 0x0000000b000d7305 */ /* 0x000e62000021f000 */
[----:B------:R-:W-:Y:S09]  /*55c0*/  ULOP3.LUT UR4, UR12, UR57, URZ, 0x3c, !UPT ;  /* 0x000000390c047292 */ /* 0x000ff2000f8e3cff */
[----:B------:R-:W-:Y:S02]  /*55d0*/  @UP0 UIADD3 UR13, UPT, UPT, UR13, 0x1, URZ ;  /* 0x000000010d0d0890 */ /* 0x000fe4000fffe0ff */
[----:B------:R-:W-:Y:S01]  /*55e0*/  UISETP.GE.AND UP0, UPT, UR4, URZ, UPT ;  /* 0x000000ff0400728c */ /* 0x000fe2000bf06270 */
[----:B-1----:R-:W-:Y:S05]  /*55f0*/  IADD3 R12, PT, PT, RZ, -R13, RZ ;  /* 0x8000000dff0c7210 */ /* 0x002fea0007ffe0ff */
[----:B------:R-:W-:Y:S02]  /*5600*/  IMAD R3, R12, R9, RZ ;  /* 0x000000090c037224 */ /* 0x000fe400078e02ff */
[----:B------:R-:W-:Y:S03]  /*5610*/  IMAD.MOV.U32 R12, RZ, RZ, RZ ;  /* 0x000000ffff0c7224 */ /* 0x000fe600078e00ff */
[----:B------:R-:W-:Y:S02]  /*5620*/  @!UP0 UIADD3 UR13, UPT, UPT, -UR13, URZ, URZ ;  /* 0x000000ff0d0d8290 */ /* 0x000fe4000fffe1ff */
[----:B------:R-:W-:Y:S01]  /*5630*/  @!UP2 ULOP3.LUT UR13, URZ, UR57, URZ, 0x33, !UPT ;  /* 0x00000039ff0da292 */ /* 0x000fe2000f8e33ff */
[----:B------:R-:W-:Y:S01]  /*5640*/  IMAD.HI.U32 R13, R13, R3, R12 ;  /* 0x000000030d0d7227 */ /* 0x000fe200078e000c */
[----:B------:R-:W-:Y:S02]  /*5650*/  UISETP.NE.AND UP2, UPT, UR29, URZ, UPT ;  /* 0x000000ff1d00728c */ /* 0x000fe4000bf45270 */
[----:B------:R-:W-:Y:S02]  /*5660*/  ULOP3.LUT UR4, UR13, UR29, URZ, 0x3c, !UPT ;  /* 0x0000001d0d047292 */ /* 0x000fe4000f8e3cff */
[----:B------:R-:W-:Y:S01]  /*5670*/  UIADD3 UR5, UPT, UPT, -UR13, URZ, URZ ;  /* 0x000000ff0d057290 */ /* 0x000fe2000fffe1ff */
[----:B------:R-:W-:Y:S01]  /*5680*/  IMAD.U32 R0, RZ, RZ, UR13 ;  /* 0x0000000dff007e24 */ /* 0x000fe2000f8e00ff */
[----:B------:R-:W-:Y:S02]  /*5690*/  UISETP.GE.AND UP0, UPT, UR4, URZ, UPT ;  /* 0x000000ff0400728c */ /* 0x000fe4000bf06270 */
[----:B------:R-:W-:Y:S02]  /*56a0*/  UIADD3 UR4, UPT, UPT, -UR12, URZ, URZ ;  /* 0x000000ff0c047290 */ /* 0x000fe4000fffe1ff */
[----:B------:R-:W-:Y:S01]  /*56b0*/  IABS R0, R0 ;  /* 0x0000000000007213 */ /* 0x000fe20000000000 */
[----:B------:R-:W-:Y:S02]  /*56c0*/  UIMAD UR12, UR57, UR5, UR12 ;  /* 0x00000005390c72a4 */ /* 0x000fe4000f8e020c */
[----:B------:R-:W-:Y:S02]  /*56d0*/  UIMAD UR4, UR27, UR4, UR21 ;  /* 0x000000041b0472a4 */ /* 0x000fe4000f8e0215 */
[----:B------:R-:W-:Y:S02]  /*56e0*/  IMAD.HI.U32 R13, R13, R0, RZ ;  /* 0x000000000d0d7227 */ /* 0x000fe400078e00ff */
[----:B------:R-:W-:Y:S03]  /*56f0*/  USHF.L.U32 UR4, UR4, 0x7, URZ ;  /* 0x0000000704047899 */ /* 0x000fe600080006ff */
[----:B------:R-:W-:Y:S05]  /*5700*/  IADD3 R3, PT, PT, -R13, RZ, RZ ;  /* 0x000000ff0d037210 */ /* 0x000fea0007ffe1ff */
[C---:B------:R-:W-:Y:S05]  /*5710*/  IMAD R0, R9.reuse, R3, R0 ;  /* 0x0000000309007224 */ /* 0x040fea00078e0200 */
[----:B------:R-:W-:Y:S11]  /*5720*/  ISETP.GT.U32.AND P1, PT, R9, R0, PT ;  /* 0x000000000900720c */ /* 0x000ff60003f24070 */
[----:B------:R-:W-:Y:S02]  /*5730*/  @!UPT UIADD3 URZ, UPT, UPT, URZ, URZ, URZ ;  /* 0x000000fffffff290 */ /* 0x000fe4000fffe0ff */
[----:B------:R-:W-:Y:S02]  /*5740*/  @!P1 IMAD.IADD R0, R0, 0x1, -R9 ;  /* 0x0000000100009824 */ /* 0x000fe400078e0a09 */
[----:B------:R-:W-:Y:S01]  /*5750*/  @!P1 VIADD R13, R13, 0x1 ;  /* 0x000000010d0d9836 */ /* 0x000fe20000000000 */
[----:B------:R-:W-:Y:S02]  /*5760*/  ISETP.NE.U32.AND P1, PT, RZ, UR30, PT ;  /* 0x0000001eff007c0c */ /* 0x000fe4000bf25070 */
[----:B------:R-:W-:Y:S02]  /*5770*/  ISETP.GE.U32.AND P2, PT, R0, R9, PT ;  /* 0x000000090000720c */ /* 0x000fe40003f46070 */
[----:B------:R-:W-:Y:S02]  /*5780*/  ISETP.NE.AND.EX P1, PT, RZ, UR31, PT, P1 ;  /* 0x0000001fff007c0c */ /* 0x000fe4000bf25310 */
[----:B------:R-:W-:Y:S09]  /*5790*/  SHF.L.U32 R9, R10, 0x1f, RZ ;  /* 0x0000001f0a097819 */ /* 0x000ff200000006ff */
[----:B------:R-:W-:Y:S04]  /*57a0*/  @P2 IADD3 R13, PT, PT, R13, 0x1, RZ ;  /* 0x000000010d0d2810 */ /* 0x000fe80007ffe0ff */
[----:B------:R-:W-:Y:S11]  /*57b0*/  R2UR UR14, R13 ;  /* 0x000000000d0e72ca */ /* 0x000ff600000e0000 */
[----:B------:R-:W-:Y:S02]  /*57c0*/  @!UPT UIADD3 URZ, UPT, UPT, URZ, URZ, URZ ;  /* 0x000000fffffff290 */ /* 0x000fe4000fffe0ff */
[----:B------:R-:W-:Y:S02]  /*57d0*/  @!UP0 UIADD3 UR14, UPT, UPT, -UR14, URZ, URZ ;  /* 0x000000ff0e0e8290 */ /* 0x000fe4000fffe1ff */
[----:B------:R-:W-:Y:S04]  /*57e0*/  @!UP2 ULOP3.LUT UR14, URZ, UR29, URZ, 0x33, !UPT ;  /* 0x0000001dff0ea292 */ /* 0x000fe8000f8e33ff */
[----:B------:R-:W-:Y:S04]  /*57f0*/  UIADD3 UR6, UPT, UPT, -UR14, URZ, URZ ;  /* 0x000000ff0e067290 */ /* 0x000fe8000fffe1ff */
[----:B------:R-:W-:Y:S01]  /*5800*/  UIMAD UR13, UR29, UR6, UR13 ;  /* 0x000000061d0d72a4 */ /* 0x000fe2000f8e020d */
[----:B------:R-:W-:Y:S11]  /*5810*/  BRA.U !UP5, `(.L_x_68) ;  /* 0x000000010d387547 */ /* 0x000ff6000b800000 */
[----:B------:R-:W-:Y:S01]  /*5820*/  UISETP.NE.AND UP1, UPT, UR55, URZ, UPT ;  /* 0x000000ff3700728c */ /* 0x000fe2000bf25270 */
[----:B------:R-:W-:Y:S01]  /*5830*/  HFMA2 R0, -RZ, RZ, 0, 5.9604644775390625e-08 ;  /* 0x00000001ff007431 */ /* 0x000fe200000001ff */
[----:B------:R-:W1:Y:S01]  /*5840*/  LDCU.64 UR8, c[0x0][0x358] ;  /* 0x00006b00ff0877ac */ /* 0x000e620008000a00 */
[----:B------:R-:W-:Y:S03]  /*5850*/  IMAD.MOV.U32 R69, RZ, RZ, 0x1 ;  /* 0x00000001ff457424 */ /* 0x000fe600078e00ff */
[----:B------:R-:W-:Y:S05]  /*5860*/  PLOP3.LUT P2, PT, PT, PT, UP1, 0x80, 0x8 ;  /* 0x000000000008781c */ /* 0x000fea0003f4f018 */
[----:B------:R-:W2:Y:S01]  /*5870*/  @UP1 LDCU.64 UR6, c[0x0][0x988] ;  /* 0x00013100ff0617ac */ /* 0x000ea20008000a00 */
[----:B------:R-:W-:Y:S07]  /*5880*/  @UP1 UIMAD UR5, UR50, UR30, URZ ;  /* 0x0000001e320512a4 */ /* 0x000fee000f8e02ff */
[----:B------:R-:W-:Y:S01]  /*5890*/  @!P2 PRMT R69, R0, 0x7610, R69 ;  /* 0x000076100045a816 */ /* 0x000fe20000000045 */
[----:B--2---:R-:W-:Y:S03]  /*58a0*/  @UP1 UIMAD.WIDE UR6, UR5, 0x4, UR6 ;  /* 0x00000004050618a5 */ /* 0x004fe6000f8e0206 */
[----:B------:R-:W2:Y:S03]  /*58b0*/  @!UP1 LDCU UR5, c[0x0][0x980] ;  /* 0x00013000ff0597ac */ /* 0x000ea60008000800 */
[----:B------:R-:W-:Y:S01]  /*58c0*/  IMAD.U32 R12, RZ, RZ, UR6 ;  /* 0x00000006ff0c7e24 */ /* 0x000fe2000f8e00ff */
[----:B------:R-:W-:Y:S05]  /*58d0*/  MOV R13, UR7 ;  /* 0x00000007000d7c02 */ /* 0x000fea0008000f00 */
[----:B-1---5:R1:W5:Y:S02]  /*58e0*/  @P2 LDG.E R27, desc[UR8][R12.64] ;  /* 0x000000080c1b2981 */ /* 0x022364000c1e1900 */
[----:B-12---:R-:W-:Y:S07]  /*58f0*/  @!P2 IMAD.U32 R27, RZ, RZ, UR5 ;  /* 0x00000005ff1bae24 */ /* 0x006fee000f8e00ff */
.L_x_68:
[----:B-----5:R-:W-:Y:S01]  /*5900*/  @!P1 FSETP.EQ.AND P3, PT, R27, RZ, PT ;  /* 0x000000ff1b00920b */ /* 0x020fe20003f62000 */
[----:B------:R-:W-:Y:S01]  /*5910*/  @!UPT UIADD3 URZ, UPT, UPT, URZ, URZ, URZ ;  /* 0x000000fffffff290 */ /* 0x000fe2000fffe0ff */
[----:B------:R-:W-:Y:S11]  /*5920*/  @!P1 BRA `(.L_x_69) ;  /* 0x0000000000149947 */ /* 0x000ff60003800000 */
[----:B------:R-:W-:Y:S02]  /*5930*/  LOP3.LUT P1, RZ, R69, 0xff, RZ, 0xc0, !PT ;  /* 0x000000ff45ff7812 */ /* 0x000fe4000782c0ff */
[----:B------:R-:W-:Y:S04]  /*5940*/  PLOP3.LUT P3, PT, PT, PT, UP1, 0x80, 0x8 ;  /* 0x000000000008781c */ /* 0x000fe80003f6f018 */
[----:B------:R-:W-:Y:S07]  /*5950*/  PLOP3.LUT P3, PT, P3, PT, PT, 0x8, 0x80 ;  /* 0x000000000080781c */ /* 0x000fee0001f6e170 */
[----:B------:R-:W-:Y:S11]  /*5960*/  @P1 FSETP.EQ.AND P3, PT, R27, RZ, PT ;  /* 0x000000ff1b00120b */ /* 0x000ff60003f62000 */
[----:B------:R-:W-:Y:S02]  /*5970*/  @!UPT UIADD3 URZ, UPT, UPT, URZ, URZ, URZ ;  /* 0x000000fffffff290 */ /* 0x000fe4000fffe0ff */
.L_x_69:
[----:B------:R-:W1:Y:S01]  /*5980*/  SYNCS.PHASECHK.TRANS64.TRYWAIT P1, [UR20+0xa0], R9 ;  /* 0x0000a009ff0075a7 */ /* 0x000e620008021114 */
[----:B------:R-:W-:Y:S04]  /*5990*/  ELECT P2, URZ, PT ;  /* 0x0000000000ff782f */ /* 0x000fe80003840000 */
[----:B------:R-:W-:Y:S01]  /*59a0*/  PLOP3.LUT P2, PT, P3, P2, PT, 0xf2, 0x2f ;  /* 0x00000000002f781c */ /* 0x000fe20001f45e72 */
[----:B------:R-:W-:Y:S01]  /*59b0*/  @!UPT UIADD3 URZ, UPT, UPT, URZ, URZ, URZ ;  /* 0x000000fffffff290 */ /* 0x000fe2000fffe0ff */
[----:B-1----:R-:W-:Y:S11]  /*59c0*/  @!P1 BRA `(.L_x_70) ;  /* 0x0000004c00649947 */ /* 0x002ff60003800000 */
.L_x_162:
[----:B------:R-:W-:Y:S01]  /*59d0*/  @!P2 IADD3 R3, P1, PT, R14, 0x680, RZ ;  /* 0x000006800e03a810 */ /* 0x000fe20007f3e0ff */
[----:B------:R-:W-:Y:S01]  /*59e0*/  VOTEU.ALL UP0, P2 ;  /* 0x0000000000ff7886 */ /* 0x000fe20001000000 */
[----:B------:R-:W-:Y:S01]  /*59f0*/  UMOV UR22, 0x0 ;  /* 0x0000000000167882 */ /* 0x000fe20000000000 */
[----:B------:R-:W-:Y:S01]  /*5a00*/  UMOV UR23, 0x10000000 ;  /* 0x1000000000177882 */ /* 0x000fe20000000000 */
[----:B------:R-:W-:Y:S01]  /*5a10*/  @!P2 R2UR UR6, R3 ;  /* 0x000000000306a2ca */ /* 0x000fe200000e0000 */
[----:B-1----:R-:W-:Y:S01]  /*5a20*/  @!P2 IMAD.X R0, RZ, RZ, R15, P1 ;  /* 0x000000ffff00a224 */ /* 0x002fe200008e060f */
[----:B------:R-:W-:Y:S01]  /*5a30*/  @!UP0 UIADD3 UR8, UPT, UPT, UR20, 0x400, URZ ;  /* 0x0000040014088890 */ /* 0x000fe2000fffe0ff */
[----:B------:R-:W-:Y:S03]  /*5a40*/  VOTEU.ALL UP0, P2 ;  /* 0x0000000000ff7886 */ /* 0x000fe60001000000 */
[----:B------:R-:W-:Y:S01]  /*5a50*/  @!P2 R2UR UR5, R0 ;  /* 0x000000000005a2ca */ /* 0x000fe200000e0000 */
[----:B------:R-:W-:Y:S01]  /*5a60*/  @!P2 IMAD.MOV.U32 R0, RZ, RZ, 0x2000 ;  /* 0x00002000ff00a424 */ /* 0x000fe200078e00ff */
[----:B------:R-:W-:Y:S01]  /*5a70*/  @!UP0 UMOV UR9, UR38 ;  /* 0x0000002600098c82 */ /* 0x000fe20008000000 */
[----:B------:R-:W-:Y:S04]  /*5a80*/  @!UP0 UMOV UR10, UR4 ;  /* 0x00000004000a8c82 */ /* 0x000fe80008000000 */
[----:B------:R-:W-:Y:S05]  /*5a90*/  IMAD.U32 R12, RZ, RZ, UR6 ;  /* 0x00000006ff0c7e24 */ /* 0x000fea000f8e00ff */
[----:B------:R-:W-:Y:S01]  /*5aa0*/  @!P2 R2UR UR6, R12 ;  /* 0x000000000c06a2ca */ /* 0x000fe200000e0000 */
[----:B------:R-:W-:Y:S05]  /*5ab0*/  IMAD.U32 R13, RZ, RZ, UR5 ;  /* 0x00000005ff0d7e24 */ /* 0x000fea000f8e00ff */
[----:B------:R-:W-:Y:S11]  /*5ac0*/  @!P2 R2UR UR7, R13 ;  /* 0x000000000d07a2ca */ /* 0x000ff600000e0000 */
[----:B------:R-:W-:Y:S02]  /*5ad0*/  @!UPT UIADD3 URZ, UPT, UPT, URZ, URZ, URZ ;  /* 0x000000fffffff290 */ /* 0x000fe4000fffe0ff */
[----:B------:R1:W-:Y:S01]  /*5ae0*/  @!UP0 UTMALDG.5D [UR8], [UR6], desc[UR22] ;  /* 0x00001608060085b4 */ /* 0x0003e20008021000 */
[----:B------:R1:W-:Y:S01]  /*5af0*/  @!P2 SYNCS.ARRIVE.TRANS64.RED.A0TR RZ, [UR20+0x80], R0 ;  /* 0x00008000ffffa9a7 */ /* 0x0003e20008300414 */
[----:B------:R-:W-:Y:S01]  /*5b00*/  SYNCS.ARRIVE.TRANS64.RED.A1T0 RZ, [UR54], RZ ;  /* 0x000000ffffff79a7 */ /* 0x000fe20008100436 */
[----:B------:R-:W2:Y:S02]  /*5b10*/  SYNCS.PHASECHK.TRANS64.TRYWAIT P1, [UR20+0xa8], R9 ;  /* 0x0000a809ff0075a7 */ /* 0x000ea40008021114 */
[----:B-12---:R-:W-:Y:S05]  /*5b20*/  @!P1 BRA `(.L_x_71) ;  /* 0x0000004c00249947 */ /* 0x006fea0003800000 */
.L_x_164:
[----:B------:R-:W-:Y:S01]  /*5b30*/  @!P2 IADD3 R3, P1, PT, R14, 0x680, RZ ;  /* 0x000006800e03a810 */ /* 0x000fe20007f3e0ff */
[----:B------:R-:W-:Y:S01]  /*5b40*/  VOTEU.ALL UP0, P2 ;  /* 0x0000000000ff7886 */ /* 0x000fe20001000000 */
[----:B------:R-:W-:Y:S01]  /*5b50*/  UMOV UR22, 0x0 ;  /* 0x0000000000167882 */ /* 0x000fe20000000000 */
[----:B------:R-:W-:Y:S01]  /*5b60*/  UMOV UR23, 0x10000000 ;  /* 0x1000000000177882 */ /* 0x000fe20000000000 */
[----:B------:R-:W-:Y:S01]  /*5b70*/  @!P2 R2UR UR6, R3 ;  /* 0x000000000306a2ca */ /* 0x000fe200000e0000 */
[----:B-1----:R-:W-:Y:S01]  /*5b80*/  @!P2 IMAD.X R0, RZ, RZ, R15, P1 ;  /* 0x000000ffff00a224 */ /* 0x002fe200008e060f */
[----:B------:R-:W-:Y:S02]  /*5b90*/  @!UP0 UIADD3 UR8, UPT, UPT, UR20, 0x2400, URZ ;  /* 0x0000240014088890 */ /* 0x000fe4000fffe0ff */
[----:B------:R-:W-:Y:S02]  /*5ba0*/  @!UP0 UIADD3 UR10, UPT, UPT, UR4, 0x20, URZ ;  /* 0x00000020040a8890 */ /* 0x000fe4000fffe0ff */
[----:B------:R-:W-:Y:S01]  /*5bb0*/  @!P2 R2UR UR5, R0 ;  /* 0x000000000005a2ca */ /* 0x000fe200000e0000 */
[----:B------:R-:W-:Y:S01]  /*5bc0*/  VOTEU.ALL UP0, P2 ;  /* 0x0000000000ff7886 */ /* 0x000fe20001000000 */
[----:B------:R-:W-:Y:S04]  /*5bd0*/  @!P2 IMAD.MOV.U32 R0, RZ, RZ, 0x2000 ;  /* 0x00002000ff00a424 */ /* 0x000fe800078e00ff */
[----:B------:R-:W-:Y:S01]  /*5be0*/  @!UP0 UMOV UR9, UR37 ;  /* 0x0000002500098c82 */ /* 0x000fe20008000000 */
        /* <DEDUP_REMOVED lines=10> */
.L_x_166:
[----:B------:R-:W-:Y:S01]  /*5c90*/  @!P2 IADD3 R3, P1, PT, R14, 0x680, RZ ;  /* 0x000006800e03a810 */ /* 0x000fe20007f3e0ff */
[----:B------:R-:W-:Y:S01]  /*5ca0*/  VOTEU.ALL UP0, P2 ;  /* 0x0000000000ff7886 */ /* 0x000fe20001000000 */
[----:B------:R-:W-:Y:S01]  /*5cb0*/  UMOV UR22, 0x0 ;  /* 0x0000000000167882 */ /* 0x000fe20000000000 */
[----:B------:R-:W-:Y:S01]  /*5cc0*/  UMOV UR23, 0x10000000 ;  /* 0x1000000000177882 */ /* 0x000fe20000000000 */
[----:B------:R-:W-:Y:S01]  /*5cd0*/  @!P2 R2UR UR6, R3 ;  /* 0x000000000306a2ca */ /* 0x000fe200000e0000 */
[----:B-1----:R-:W-:Y:S01]  /*5ce0*/  @!P2 IMAD.X R0, RZ, RZ, R15, P1 ;  /* 0x000000ffff00a224 */ /* 0x002fe200008e060f */
[----:B------:R-:W-:Y:S01]  /*5cf0*/  @!UP0 UIADD3 UR8, UPT, UPT, UR20, 0x4400, URZ ;  /* 0x0000440014088890 */ /* 0x000fe2000fffe0ff */
[----:B------:R-:W-:Y:S01]  /*5d00*/  @P0 SHF.R.U32.HI R4, RZ, 0x10, R5 ;  /* 0x00000010ff040819 */ /* 0x000fe20000011605 */
[----:B------:R-:W-:Y:S02]  /*5d10*/  @!UP0 UIADD3 UR10, UPT, UPT, UR4, 0x40, URZ ;  /* 0x00000040040a8890 */ /* 0x000fe4000fffe0ff */
[----:B------:R-:W-:Y:S01]  /*5d20*/  @!P2 R2UR UR5, R0 ;  /* 0x000000000005a2ca */ /* 0x000fe200000e0000 */
[----:B------:R-:W-:Y:S01]  /*5d30*/  VOTEU.ALL UP0, P2 ;  /* 0x0000000000ff7886 */ /* 0x000fe20001000000 */
[----:B------:R-:W-:Y:S01]  /*5d40*/  @!P2 IMAD.MOV.U32 R0, RZ, RZ, 0x2000 ;  /* 0x00002000ff00a424 */ /* 0x000fe200078e00ff */
[----:B------:R-:W-:Y:S03]  /*5d50*/  @P0 R2UR UR50, R4 ;  /* 0x00000000043202ca */ /* 0x000fe600000e0000 */
        /* <DEDUP_REMOVED lines=11> */
.L_x_168:
[----:B------:R-:W-:Y:S01]  /*5e10*/  @!P2 IADD3 R3, P0, PT, R14, 0x680, RZ ;  /* 0x000006800e03a810 */ /* 0x000fe20007f1e0ff */
[----:B------:R-:W-:Y:S01]  /*5e20*/  VOTEU.ALL UP0, P2 ;  /* 0x0000000000ff7886 */ /* 0x000fe20001000000 */
[----:B------:R-:W-:Y:S01]  /*5e30*/  UMOV UR6, 0x0 ;  /* 0x0000000000067882 */ /* 0x000fe20000000000 */
[----:B------:R-:W-:Y:S01]  /*5e40*/  UMOV UR7, 0x10000000 ;  /* 0x1000000000077882 */ /* 0x000fe20000000000 */
[----:B------:R-:W-:Y:S01]  /*5e50*/  @!P2 R2UR UR5, R3 ;  /* 0x000000000305a2ca */ /* 0x000fe200000e0000 */
[----:B-1----:R-:W-:Y:S01]  /*5e60*/  @!P2 IMAD.X R0, RZ, RZ, R15, P0 ;  /* 0x000000ffff00a224 */ /* 0x002fe200000e060f */
[----:B------:R-:W-:Y:S01]  /*5e70*/  @!UP0 UIADD3 UR10, UPT, UPT, UR4, 0x60, URZ ;  /* 0x00000060040a8890 */ /* 0x000fe2000fffe0ff */
[----:B------:R-:W-:Y:S01]  /*5e80*/  LOP3.LUT R10, R10, 0x1, RZ, 0x3c, !PT ;  /* 0x000000010a0a7812 */ /* 0x000fe200078e3cff */
[----:B------:R-:W-:Y:S01]  /*5e90*/  @!UP0 UIADD3 UR8, UPT, UPT, UR20, 0x6400, URZ ;  /* 0x0000640014088890 */ /* 0x000fe2000fffe0ff */
[----:B------:R-:W-:Y:S01]  /*5ea0*/  LOP3.LUT R8, R8, 0x1, RZ, 0x3c, !PT ;  /* 0x0000000108087812 */ /* 0x000fe200078e3cff */
[----:B------:R-:W-:Y:S01]  /*5eb0*/  @!UP0 UIADD3 UR9, UPT, UPT, UR20, 0x98, URZ ;  /* 0x0000009814098890 */ /* 0x000fe2000fffe0ff */
[----:B------:R-:W-:Y:S01]  /*5ec0*/  @!P2 R2UR UR4, R0 ;  /* 0x000000000004a2ca */ /* 0x000fe200000e0000 */
[----:B------:R-:W-:Y:S01]  /*5ed0*/  VOTEU.ALL UP0, P2 ;  /* 0x0000000000ff7886 */ /* 0x000fe20001000000 */
[----:B------:R-:W-:Y:S02]  /*5ee0*/  UIADD3 UR21, UPT, UPT, UR15, UR47, URZ ;  /* 0x0000002f0f157290 */ /* 0x000fe4000fffe0ff */
[----:B------:R-:W-:Y:S02]  /*5ef0*/  UIADD3 UR28, UPT, UPT, UR16, UR46, URZ ;  /* 0x0000002e101c7290 */ /* 0x000fe4000fffe0ff */
[----:B------:R-:W-:Y:S01]  /*5f00*/  IMAD.U32 R4, RZ, RZ, UR5 ;  /* 0x00000005ff047e24 */ /* 0x000fe2000f8e00ff */
[----:B------:R-:W-:Y:S06]  /*5f10*/  UPLOP3.LUT UP2, UPT, UPT, UPT, UPT, 0x80, 0x8 ;  /* 0x000000000008789c */ /* 0x000fec0003f4f070 */
[----:B------:R-:W-:Y:S01]  /*5f20*/  IMAD.U32 R5, RZ, RZ, UR4 ;  /* 0x00000004ff057e24 */ /* 0x000fe2000f8e00ff */
[----:B------:R-:W-:Y:S04]  /*5f30*/  @!P2 R2UR UR4, R4 ;  /* 0x000000000404a2ca */ /* 0x000fe800000e0000 */
[----:B------:R-:W-:Y:S11]  /*5f40*/  @!P2 R2UR UR5, R5 ;  /* 0x000000000505a2ca */ /* 0x000ff600000e0000 */
[----:B------:R-:W-:Y:S02]  /*5f50*/  @!UPT UIADD3 URZ, UPT, UPT, URZ, URZ, URZ ;  /* 0x000000fffffff290 */ /* 0x000fe4000fffe0ff */
[----:B------:R1:W-:Y:S01]  /*5f60*/  @!UP0 UTMALDG.5D [UR8], [UR4], desc[UR6] ;  /* 0x00000608040085b4 */ /* 0x0003e20008021000 */
[----:B------:R1:W-:Y:S01]  /*5f70*/  @!P2 SYNCS.ARRIVE.TRANS64.RED.A0TR RZ, [UR20+0x98], R2 ;  /* 0x00009802ffffa9a7 */ /* 0x0003e20008300414 */
[----:B------:R-:W-:Y:S01]  /*5f80*/  SYNCS.ARRIVE.TRANS64.RED.A1T0 RZ, [UR51], RZ ;  /* 0x000000ffffff79a7 */ /* 0x000fe20008100433 */
[----:B------:R-:W-:Y:S05]  /*5f90*/  BRA.U UP3, `(.L_x_74) ;  /* 0xffffffed03847547 */ /* 0x000fea000b83ffff */
[----:B------:R-:W-:-:S04]  /*5fa0*/  SHF.L.U32 R3, R10, 0x1f, RZ ;  /* 0x0000001f0a037819 */ /* 0x000fc800000006ff */
[----:B------:R-:W2:Y:S02]  /*5fb0*/  SYNCS.PHASECHK.TRANS64.TRYWAIT P0, [UR20+0xa0], R3 ;  /* 0x0000a003ff0075a7 */ /* 0x000ea40008001114 */
[----:B--2---:R-:W-:Y:S05]  /*5fc0*/  @!P0 BRA `(.L_x_75) ;  /* 0x0000004800448947 */ /* 0x004fea0003800000 */
.L_x_170:
[----:B------:R-:W3:Y:S02]  /*5fd0*/  SYNCS.PHASECHK.TRANS64.TRYWAIT P0, [UR20+0xa8], R3 ;  /* 0x0000a803ff0075a7 */ /* 0x000ee40008001114 */
[----:B---3--:R-:W-:Y:S05]  /*5fe0*/  @!P0 BRA `(.L_x_76) ;  /* 0x0000004800548947 */ /* 0x008fea0003800000 */
.L_x_172:
[----:B------:R-:W3:Y:S02]  /*5ff0*/  SYNCS.PHASECHK.TRANS64.TRYWAIT P0, [UR20+0xb0], R3 ;  /* 0x0000b003ff0075a7 */ /* 0x000ee40008001114 */
[----:B---3--:R-:W-:Y:S05]  /*6000*/  @!P0 BRA `(.L_x_77) ;  /* 0x0000004800648947 */ /* 0x008fea0003800000 */
.L_x_174:
[----:B--2---:R-:W-:-:S07]  /*6010*/  MOV R0, UR20 ;  /* 0x0000001400007c02 */ /* 0x004fce0008000f00 */
.L_x_78:
[----:B--2---:R-:W-:-:S04]  /*6020*/  SHF.L.U32 R3, R10, 0x1f, RZ ;  /* 0x0000001f0a037819 */ /* 0x004fc800000006ff */
[----:B------:R2:W3:Y:S03]  /*6030*/  SYNCS.PHASECHK.TRANS64.TRYWAIT P0, [R0+URZ+0xb8], R3 ;  /* 0x0000b803000075a7 */ /* 0x0004e600080011ff */
[----:B---3--:R-:W-:Y:S05]  /*6040*/  @!P0 NANOSLEEP.SYNCS 0x989680 ;  /* 0x009896800000895d */ /* 0x008fea0003900000 */
[----:B------:R-:W3:Y:S02]  /*6050*/  @!P0 SYNCS.PHASECHK.TRANS64 P0, [R0+URZ+0xb8], R3 ;  /* 0x0000b803000085a7 */ /* 0x000ee400080010ff */
[----:B-1-3--:R-:W-:Y:S05]  /*6060*/  @P0 EXIT ;  /* 0x000000000000094d */ /* 0x00afea0003800000 */
[----:B------:R-:W-:Y:S05]  /*6070*/  BRA `(.L_x_78) ;  /* 0xfffffffc00e87947 */ /* 0x000fea000383ffff */
.L_x_63:
[----:B------:R-:W-:-:S06]  /*6080*/  UISETP.GE.AND UP0, UPT, UR18, 0x4, UPT ;  /* 0x000000041200788c */ /* 0x000fcc000bf06270 */
[----:B------:R-:W-:-:S13]  /*6090*/  PLOP3.LUT P0, PT, PT, PT, UP0, 0x80, 0x8 ;  /* 0x000000000008781c */ /* 0x000fda0003f0f008 */
[----:B-1----:R-:W-:Y:S05]  /*60a0*/  @!P0 EXIT ;  /* 0x000000000000894d */ /* 0x002fea0003800000 */
[----:B------:R-:W1:Y:S08]  /*60b0*/  S2UR UR4, SR_CgaCtaId ;  /* 0x00000000000479c3 */ /* 0x000e700000008800 */
[----:B------:R-:W-:Y:S01]  /*60c0*/  BAR.SYNC.DEFER_BLOCKING 0x6, 0xa0 ;  /* 0x0182800000007b1d */ /* 0x000fe20000010000 */
[C---:B------:R-:W-:Y:S01]  /*60d0*/  IMAD.SHL.U32 R3, R68.reuse, 0x20, RZ ;  /* 0x0000002044037824 */ /* 0x040fe200078e00ff */
[----:B------:R-:W-:Y:S01]  /*60e0*/  USHF.R.S32.HI UR53, URZ, 0x1f, UR5 ;  /* 0x0000001fff357899 */ /* 0x000fe20008011405 */
[C---:B------:R-:W-:Y:S01]  /*60f0*/  IMAD.SHL.U32 R0, R68.reuse, 0x10, RZ ;  /* 0x0000001044007824 */ /* 0x040fe200078e00ff */
[C---:B------:R-:W-:Y:S01]  /*6100*/  R2P PR, R68.reuse, 0x6 ;  /* 0x0000000644007804 */ /* 0x040fe20000000000 */
[----:B------:R-:W-:Y:S01]  /*6110*/  IMAD.SHL.U32 R67, R68, 0x4, RZ ;  /* 0x0000000444437824 */ /* 0x000fe200078e00ff */
[----:B------:R-:W-:Y:S01]  /*6120*/  UMOV UR49, 0x400 ;  /* 0x0000040000317882 */ /* 0x000fe20000000000 */
[C---:B------:R-:W-:Y:S01]  /*6130*/  LOP3.LUT R4, R3.reuse, 0xe0, RZ, 0xc0, !PT ;  /* 0x000000e003047812 */ /* 0x040fe200078ec0ff */
[----:B------:R-:W2:Y:S01]  /*6140*/  LDC.64 R60, c[0x0][0x9b0] ;  /* 0x00026c00ff3c7b82 */ /* 0x000ea20000000a00 */
[----:B------:R-:W-:Y:S01]  /*6150*/  LOP3.LUT R3, R3, 0x100, RZ, 0xc0, !PT ;  /* 0x0000010003037812 */ /* 0x000fe200078ec0ff */
[----:B------:R-:W3:Y:S01]  /*6160*/  LDCU.64 UR6, c[0x0][0x990] ;  /* 0x00013200ff0677ac */ /* 0x000ee20008000a00 */
[----:B------:R-:W-:Y:S01]  /*6170*/  LOP3.LUT R67, R4, 0x1c, R67, 0xf8, !PT ;  /* 0x0000001c04437812 */ /* 0x000fe200078ef843 */
[C---:B------:R-:W-:Y:S01]  /*6180*/  IMAD.U32 R23, R68.reuse, 0x10000, RZ ;  /* 0x0001000044177824 */ /* 0x040fe200078e00ff */
[----:B------:R-:W-:Y:S01]  /*6190*/  LOP3.LUT R0, R3, 0x600, R0, 0xf8, !PT ;  /* 0x0000060003007812 */ /* 0x000fe200078ef800 */
[----:B------:R-:W-:Y:S01]  /*61a0*/  IMAD.MOV.U32 R76, RZ, RZ, 0x10 ;  /* 0x00000010ff4c7424 */ /* 0x000fe200078e00ff */
[----:B------:R-:W-:Y:S01]  /*61b0*/  SHF.R.U32.HI R4, RZ, 0x2, R68 ;  /* 0x00000002ff047819 */ /* 0x000fe20000011644 */
[----:B------:R-:W4:Y:S01]  /*61c0*/  LDC.64 R42, c[0x0][0x9a8] ;  /* 0x00026a00ff2a7b82 */ /* 0x000f220000000a00 */
[----:B------:R-:W-:Y:S01]  /*61d0*/  IMAD.MOV.U32 R75, RZ, RZ, 0x20 ;  /* 0x00000020ff4b7424 */ /* 0x000fe200078e00ff */
[----:B------:R-:W-:Y:S01]  /*61e0*/  ULEA.HI UR53, UR53, UR5, URZ, 0x7 ;  /* 0x0000000535357291 */ /* 0x000fe2000f8f38ff */
[----:B------:R-:W-:Y:S01]  /*61f0*/  LOP3.LUT R67, R67, 0x4, R4, 0x78, !PT ;  /* 0x0000000443437812 */ /* 0x000fe200078e7804 */
[----:B------:R-:W-:Y:S01]  /*6200*/  IMAD.MOV.U32 R66, RZ, RZ, 0x1 ;  /* 0x00000001ff427424 */ /* 0x000fe200078e00ff */
[----:B------:R-:W-:Y:S01]  /*6210*/  LOP3.LUT R68, R68, 0x60, RZ, 0xc0, !PT ;  /* 0x0000006044447812 */ /* 0x000fe200078ec0ff */
[----:B------:R-:W-:Y:S01]  /*6220*/  IMAD.MOV.U32 R22, RZ, RZ, RZ ;  /* 0x000000ffff167224 */ /* 0x000fe200078e00ff */
[----:B-1----:R-:W-:Y:S01]  /*6230*/  ULEA UR49, UR4, UR49, 0x18 ;  /* 0x0000003104317291 */ /* 0x002fe2000f8ec0ff */
[----:B------:R-:W-:-:S02]  /*6240*/  LOP3.LUT R67, R0, R67, RZ, 0xfc, !PT ;  /* 0x0000004300437212 */ /* 0x000fc400078efcff */
[----:B------:R-:W-:Y:S02]  /*6250*/  CS2R R64, SRZ ;  /* 0x0000000000407805 */ /* 0x000fe4000001ff00 */
[----:B------:R-:W-:Y:S01]  /*6260*/  LOP3.LUT R23, R23, 0x600000, RZ, 0xc0, !PT ;  /* 0x0060000017177812 */ /* 0x000fe200078ec0ff */
[----:B------:R-:W-:Y:S01]  /*6270*/  UIADD3 UR4, UPT, UPT, UR49, 0x400, URZ ;  /* 0x0000040031047890 */ /* 0x000fe2000fffe0ff */
[----:B---3--:R-:W-:Y:S01]  /*6280*/  IMAD.U32 R72, RZ, RZ, UR6 ;  /* 0x00000006ff487e24 */ /* 0x008fe2000f8e00ff */
[----:B------:R-:W-:Y:S01]  /*6290*/  SEL R76, R76, 0xfffffff0, !P2 ;  /* 0xfffffff04c4c7807 */ /* 0x000fe20005000000 */
[----:B------:R-:W-:Y:S01]  /*62a0*/  IMAD.U32 R71, RZ, RZ, UR7 ;  /* 0x00000007ff477e24 */ /* 0x000fe2000f8e00ff */
[----:B------:R-:W-:Y:S01]  /*62b0*/  SEL R75, R75, 0xffffffe0, !P1 ;  /* 0xffffffe04b4b7807 */ /* 0x000fe20004800000 */
[----:B------:R-:W1:Y:S01]  /*62c0*/  LDS R2, [UR49+0x120] ;  /* 0x00012031ff027984 */ /* 0x000e620008000800 */
[----:B------:R-:W-:Y:S01]  /*62d0*/  IMAD.U32 R74, RZ, RZ, UR4 ;  /* 0x00000004ff4a7e24 */ /* 0x000fe2000f8e00ff */
[----:B------:R-:W3:Y:S01]  /*62e0*/  LDCU UR62, c[0x0][0x370] ;  /* 0x00006e00ff3e77ac */ /* 0x000ee20008000800 */
[----:B------:R-:W1:Y:S01]  /*62f0*/  LDCU UR48, c[0x0][0xc0c] ;  /* 0x00018180ff3077ac */ /* 0x000e620008000800 */
[----:B------:R-:W1:Y:S01]  /*6300*/  LDCU UR38, c[0x0][0xc30] ;  /* 0x00018600ff2677ac */ /* 0x000e620008000800 */
[----:B------:R-:W1:Y:S01]  /*6310*/  LDCU.64 UR60, c[0x0][0x988] ;  /* 0x00013100ff3c77ac */ /* 0x000e620008000a00 */
[----:B------:R-:W1:Y:S01]  /*6320*/  LDCU.64 UR46, c[0x0][0xc28] ;  /* 0x00018500ff2e77ac */ /* 0x000e620008000a00 */
[----:B------:R-:W1:Y:S01]  /*6330*/  LDCU.128 UR56, c[0x0][0xc10] ;  /* 0x00018200ff3877ac */ /* 0x000e620008000c00 */
[----:B------:R-:W1:Y:S01]  /*6340*/  LDCU UR55, c[0x0][0x374] ;  /* 0x00006e80ff3777ac */ /* 0x000e620008000800 */
[----:B------:R-:W-:Y:S01]  /*6350*/  USHF.R.S32.HI UR53, URZ, 0x7, UR53 ;  /* 0x00000007ff357899 */ /* 0x000fe20008011435 */
[----:B------:R-:W-:Y:S01]  /*6360*/  UMOV UR54, URZ ;  /* 0x000000ff00367c82 */ /* 0x000fe20008000000 */
[----:B------:R-:W-:Y:S01]  /*6370*/  UMOV UR51, URZ ;  /* 0x000000ff00337c82 */ /* 0x000fe20008000000 */
[C---:B-1----:R-:W-:Y:S01]  /*6380*/  VIADD R3, R2.reuse, 0x80 ;  /* 0x0000008002037836 */ /* 0x042fe20000000000 */
[----:B------:R-:W-:-:S04]  /*6390*/  LOP3.LUT R2, R2, 0xffff, RZ, 0xc0, !PT ;  /* 0x0000ffff02027812 */ /* 0x000fc800078ec0ff */
[----:B------:R-:W-:-:S05]  /*63a0*/  LOP3.LUT R3, R3, 0xffff, RZ, 0xc0, !PT ;  /* 0x0000ffff03037812 */ /* 0x000fca00078ec0ff */
[----:B--234-:R1:W-:Y:S02]  /*63b0*/  STL.64 [R1], R2 ;  /* 0x0000000201007387 */ /* 0x01c3e40000100a00 */
.L_x_122:
[----:B-1----:R-:W-:Y:S04]  /*63c0*/  SHF.L.U32 R3, R64, 0x1f, RZ ;  /* 0x0000001f40037819 */ /* 0x002fe800000006ff */
[----:B------:R-:W1:Y:S02]  /*63d0*/  SYNCS.PHASECHK.TRANS64.TRYWAIT P0, [UR49+0xd0], R3 ;  /* 0x0000d003ff0075a7 */ /* 0x000e640008001131 */
[----:B-1----:R-:W-:Y:S05]  /*63e0*/  @!P0 BRA `(.L_x_79) ;  /* 0x0000004400848947 */ /* 0x002fea0003800000 */
.L_x_176:
[----:B------:R-:W2:Y:S01]  /*63f0*/  LDS.128 R4, [UR49+0x110] ;  /* 0x00011031ff047984 */ /* 0x000ea20008000c00 */
[----:B------:R-:W-:Y:S02]  /*6400*/  UIADD3 UR4, UPT, UPT, UR49, 0xd8, URZ ;  /* 0x000000d831047890 */ /* 0x000fe4000fffe0ff */
[----:B------:R-:W-:Y:S02]  /*6410*/  UISETP.GE.AND UP0, UPT, UR39, 0x1, UPT ;  /* 0x000000012700788c */ /* 0x000fe4000bf06270 */
[----:B------:R-:W-:Y:S01]  /*6420*/  UPRMT UR4, URZ, 0x654, UR4 ;  /* 0x00000654ff047896 */ /* 0x000fe20008000004 */
        /* <DEDUP_REMOVED lines=10> */
[----:B------:R-:W-:Y:S01]  /*64d0*/  PLOP3.LUT P0, PT, PT, PT, UP1, 0x80, 0x8 ;  /* 0x000000000008781c */ /* 0x000fe20003f0f018 */
[----:B------:R-:W-:Y:S11]  /*64e0*/  UP2UR UR63, UPR, URZ, 0x2 ;  /* 0x00000002ff3f7883 */ /* 0x000ff60008000000 */
[----:B------:R-:W-:Y:S01]  /*64f0*/  @!UPT UIADD3 URZ, UPT, UPT, URZ, URZ, URZ ;  /* 0x000000fffffff290 */ /* 0x000fe2000fffe0ff */
[----:B------:R-:W-:Y:S02]  /*6500*/  @P0 MOV R2, R4 ;  /* 0x0000000400020202 */ /* 0x000fe40000000f00 */
[----:B-1----:R-:W-:Y:S02]  /*6510*/  @P0 LOP3.LUT R0, R5, 0xffff, RZ, 0xc0, !PT ;  /* 0x0000ffff05000812 */ /* 0x002fe400078ec0ff */
[----:B------:R-:W-:Y:S02]  /*6520*/  @P0 R2UR UR6, R2 ;  /* 0x00000000020602ca */ /* 0x000fe400000e0000 */
[----:B------:R-:W-:Y:S01]  /*6530*/  @P0 R2UR UR5, R0 ;  /* 0x00000000000502ca */ /* 0x000fe200000e0000 */
[----:B------:R-:W-:Y:S05]  /*6540*/  IMAD.U32 R0, RZ, RZ, UR53 ;  /* 0x00000035ff007e24 */ /* 0x000fea000f8e00ff */
[----:B------:R-:W-:Y:S05]  /*6550*/  IABS R2, R0 ;  /* 0x0000000000027213 */ /* 0x000fea0000000000 */
[----:B------:R-:W-:Y:S02]  /*6560*/  @UP1 UMOV UR37, UR6 ;  /* 0x0000000600251c82 */ /* 0x000fe40008000000 */
[----:B------:R-:W-:Y:S01]  /*6570*/  @UP1 UMOV UR36, UR5 ;  /* 0x0000000500241c82 */ /* 0x000fe20008000000 */
[----:B------:R-:W-:Y:S05]  /*6580*/  BRA.U !UP0, `(.L_x_80) ;  /* 0x0000000108cc7547 */ /* 0x000fea000b800000 */
[----:B------:R-:W1:Y:S01]  /*6590*/  LDCU UR9, c[0x0][0xc20] ;  /* 0x00018400ff0977ac */ /* 0x000e620008000800 */
[----:B------:R-:W-:Y:S02]  /*65a0*/  UIMAD.WIDE.U32 UR4, UR55, UR59, URZ ;  /* 0x0000003b370472a5 */ /* 0x000fe4000f8e00ff */
[----:B------:R-:W-:Y:S02]  /*65b0*/  UIMAD.WIDE.U32 UR6, UR62, UR56, URZ ;  /* 0x000000383e0672a5 */ /* 0x000fe4000f8e00ff */
[----:B------:R-:W-:Y:S02]  /*65c0*/  UIMAD.WIDE.U32 UR10, UR36, UR59, URZ ;  /* 0x0000003b240a72a5 */ /* 0x000fe4000f8e00ff */
[----:B------:R-:W-:Y:S02]  /*65d0*/  UISETP.NE.AND UP0, UPT, UR58, 0x1, UPT ;  /* 0x000000013a00788c */ /* 0x000fe4000bf05270 */
[----:B------:R-:W-:Y:S02]  /*65e0*/  UISETP.NE.AND UP1, UPT, UR48, 0x1, UPT ;  /* 0x000000013000788c */ /* 0x000fe4000bf25270 */
[----:B------:R-:W-:Y:S02]  /*65f0*/  UISETP.NE.AND UP2, UPT, UR39, 0x1, UPT ;  /* 0x000000012700788c */ /* 0x000fe4000bf45270 */
[----:B------:R-:W-:Y:S01]  /*6600*/  UIMAD.WIDE.U32 UR12, UR37, UR56, URZ ;  /* 0x00000038250c72a5 */ /* 0x000fe2000f8e00ff */
[----:B------:R-:W-:Y:S01]  /*6610*/  UMOV UR4, UR5 ;  /* 0x0000000500047c82 */ /* 0x000fe20008000000 */
[----:B------:R-:W-:Y:S01]  /*6620*/  UMOV UR6, UR11 ;  /* 0x0000000b00067c82 */ /* 0x000fe20008000000 */
[----:B-1----:R-:W-:Y:S03]  /*6630*/  USHF.R.U32.HI UR8, URZ, UR9, UR4 ;  /* 0x00000009ff087299 */ /* 0x002fe60008011604 */
[----:B------:R-:W-:Y:S02]  /*6640*/  UMOV UR4, UR7 ;  /* 0x0000000700047c82 */ /* 0x000fe40008000000 */
[----:B------:R-:W-:Y:S02]  /*6650*/  USHF.R.U32.HI UR5, URZ, UR57, UR4 ;  /* 0x00000039ff057299 */ /* 0x000fe40008011604 */
[----:B------:R-:W-:Y:S02]  /*6660*/  USEL UR4, UR55, UR8, !UP0 ;  /* 0x0000000837047287 */ /* 0x000fe4000c000000 */
[----:B------:R-:W-:Y:S02]  /*6670*/  USHF.R.U32.HI UR8, URZ, UR9, UR6 ;  /* 0x00000009ff087299 */ /* 0x000fe40008011606 */
[----:B------:R-:W-:Y:S02]  /*6680*/  UIMAD.WIDE.U32 UR6, UR4, UR46, URZ ;  /* 0x0000002e040672a5 */ /* 0x000fe4000f8e00ff */
[----:B------:R-:W-:Y:S02]  /*6690*/  USEL UR9, UR62, UR5, !UP1 ;  /* 0x000000053e097287 */ /* 0x000fe4000c800000 */
[----:B------:R-:W-:Y:S02]  /*66a0*/  USEL UR8, UR36, UR8, !UP0 ;  /* 0x0000000824087287 */ /* 0x000fe4000c000000 */
[----:B------:R-:W-:Y:S01]  /*66b0*/  UIMAD.WIDE.U32 UR10, UR9, UR46, URZ ;  /* 0x0000002e090a72a5 */ /* 0x000fe2000f8e00ff */
[----:B------:R-:W-:Y:S01]  /*66c0*/  UMOV UR6, UR7 ;  /* 0x0000000700067c82 */ /* 0x000fe20008000000 */
[----:B------:R-:W-:Y:S01]  /*66d0*/  UMOV UR5, UR13 ;  /* 0x0000000d00057c82 */ /* 0x000fe20008000000 */
[----:B------:R-:W-:Y:S02]  /*66e0*/  @UP2 USHF.R.U32.HI UR4, URZ, UR47, UR6 ;  /* 0x0000002fff042299 */ /* 0x000fe40008011606 */
[----:B------:R-:W-:Y:S02]  /*66f0*/  USHF.R.U32.HI UR5, URZ, UR57, UR5 ;  /* 0x00000039ff057299 */ /* 0x000fe40008011605 */
[----:B------:R-:W-:Y:S02]  /*6700*/  UIMAD UR4, UR39, UR4, URZ ;  /* 0x00000004270472a4 */ /* 0x000fe4000f8e02ff */
[----:B------:R-:W-:Y:S02]  /*6710*/  USEL UR5, UR37, UR5, !UP1 ;  /* 0x0000000525057287 */ /* 0x000fe4000c800000 */
[----:B------:R-:W-:Y:S01]  /*6720*/  UISETP.GE.AND UP0, UPT, UR8, UR4, UPT ;  /* 0x000000040800728c */ /* 0x000fe2000bf06270 */
[----:B------:R-:W-:Y:S01]  /*6730*/  UMOV UR6, UR11 ;  /* 0x0000000b00067c82 */ /* 0x000fe20008000000 */
[----:B------:R-:W-:Y:S02]  /*6740*/  UIMAD.WIDE.U32 UR10, UR8, UR46, URZ ;  /* 0x0000002e080a72a5 */ /* 0x000fe4000f8e00ff */
[----:B------:R-:W-:Y:S04]  /*6750*/  @UP2 USHF.R.U32.HI UR9, URZ, UR47, UR6 ;  /* 0x0000002fff092299 */ /* 0x000fe80008011606 */
[----:B------:R-:W-:Y:S01]  /*6760*/  UIMAD UR6, UR39, UR9, URZ ;  /* 0x00000009270672a4 */ /* 0x000fe2000f8e02ff */
[----:B------:R-:W-:Y:S03]  /*6770*/  UMOV UR4, UR11 ;  /* 0x0000000b00047c82 */ /* 0x000fe60008000000 */
[----:B------:R-:W-:Y:S02]  /*6780*/  UISETP.GE.OR UP0, UPT, UR5, UR6, UP0 ;  /* 0x000000060500728c */ /* 0x000fe40008706670 */
[----:B------:R-:W-:Y:S02]  /*6790*/  USHF.R.U32.HI UR4, URZ, UR47, UR4 ;  /* 0x0000002fff047299 */ /* 0x000fe40008011604 */
[----:B------:R-:W-:Y:S02]  /*67a0*/  UIMAD.WIDE.U32 UR6, UR5, UR46, URZ ;  /* 0x0000002e050672a5 */ /* 0x000fe4000f8e00ff */
[----:B------:R-:W-:Y:S02]  /*67b0*/  USEL UR11, UR8, UR4, !UP2 ;  /* 0x00000004080b7287 */ /* 0x000fe4000d000000 */
[----:B------:R-:W-:Y:S02]  /*67c0*/  UIADD3 UR6, UPT, UPT, -UR5, URZ, URZ ;  /* 0x000000ff05067290 */ /* 0x000fe4000fffe1ff */
[----:B------:R-:W-:Y:S02]  /*67d0*/  UIADD3 UR10, UPT, UPT, -UR11, URZ, URZ ;  /* 0x000000ff0b0a7290 */ /* 0x000fe4000fffe1ff */
[----:B------:R-:W-:Y:S02]  /*67e0*/  UIMAD UR6, UR48, UR6, UR37 ;  /* 0x00000006300672a4 */ /* 0x000fe4000f8e0225 */
[----:B------:R-:W-:Y:S01]  /*67f0*/  UIMAD UR10, UR39, UR10, UR8 ;  /* 0x0000000a270a72a4 */ /* 0x000fe2000f8e0208 */
[----:B------:R-:W-:Y:S01]  /*6800*/  @!UP0 UMOV UR4, UR7 ;  /* 0x0000000700048c82 */ /* 0x000fe20008000000 */
[----:B------:R-:W-:Y:S02]  /*6810*/  UIADD3 UR7, UPT, UPT, -UR8, URZ, URZ ;  /* 0x000000ff08077290 */ /* 0x000fe4000fffe1ff */
[----:B------:R-:W-:Y:S04]  /*6820*/  @!UP0 USHF.R.U32.HI UR4, URZ, UR47, UR4 ;  /* 0x0000002fff048299 */ /* 0x000fe80008011604 */
[----:B------:R-:W-:Y:S04]  /*6830*/  @!UP0 USEL UR4, UR5, UR4, !UP2 ;  /* 0x0000000405048287 */ /* 0x000fe8000d000000 */
[----:B------:R-:W-:Y:S02]  /*6840*/  @!UP0 UIMAD UR9, UR9, UR10, UR4 ;  /* 0x0000000a090982a4 */ /* 0x000fe4000f8e0204 */
[----:B------:R-:W-:Y:S02]  /*6850*/  @!UP0 UIADD3 UR10, UPT, UPT, UR11, -UR4, URZ ;  /* 0x800000040b0a8290 */ /* 0x000fe4000fffe0ff */
[----:B------:R-:W-:Y:S02]  /*6860*/  UIMAD UR4, UR58, UR7, UR36 ;  /* 0x000000073a0472a4 */ /* 0x000fe4000f8e0224 */
[----:B------:R-:W-:Y:S03]  /*6870*/  @!UP0 UIMAD UR8, UR10, UR39, UR5 ;  /* 0x000000270a0882a4 */ /* 0x000fe6000f8e0205 */
[----:B------:R-:W-:Y:S02]  /*6880*/  @!UP0 UMOV UR5, UR9 ;  /* 0x0000000900058c82 */ /* 0x000fe40008000000 */
[----:B------:R-:W-:Y:S02]  /*6890*/  UIMAD UR37, UR5, UR48, UR6 ;  /* 0x00000030052572a4 */ /* 0x000fe4000f8e0206 */
[----:B------:R-:W-:Y:S11]  /*68a0*/  UIMAD UR36, UR8, UR58, UR4 ;  /* 0x0000003a082472a4 */ /* 0x000ff6000f8e0204 */
[----:B------:R-:W-:Y:S01]  /*68b0*/  @!UPT UIADD3 URZ, UPT, UPT, URZ, URZ, URZ ;  /* 0x000000fffffff290 */ /* 0x000fe2000fffe0ff */
.L_x_80:
[----:B------:R-:W1:Y:S01]  /*68c0*/  LDCU UR16, c[0x0][0x388] ;  /* 0x00007100ff1077ac */ /* 0x000e620008000800 */
[----:B------:R-:W-:Y:S01]  /*68d0*/  R2UR UR6, R2 ;  /* 0x00000000020672ca */ /* 0x000fe200000e0000 */
[----:B------:R-:W-:Y:S01]  /*68e0*/  IMAD R2, R22, 0x4, R1 ;  /* 0x0000000416027824 */ /* 0x000fe200078e0201 */
[----:B------:R-:W-:Y:S01]  /*68f0*/  IABS R0, R0 ;  /* 0x0000000000007213 */ /* 0x000fe20000000000 */
[----:B------:R-:W2:Y:S01]  /*6900*/  LDCU UR11, c[0x0][0x38c] ;  /* 0x00007180ff0b77ac */ /* 0x000ea20008000800 */
[----:B------:R-:W-:Y:S01]  /*6910*/  @P0 SHF.R.U32.HI R4, RZ, 0x10, R5 ;  /* 0x00000010ff040819 */ /* 0x000fe20000011605 */
[----:B------:R-:W-:Y:S01]  /*6920*/  BSSY.RECONVERGENT B6, `(.L_x_81) ;  /* 0x0000094000067945 */ /* 0x000fe20003800200 */
[----:B------:R-:W-:Y:S01]  /*6930*/  R2UR UR17, R78 ;  /* 0x000000004e1172ca */ /* 0x000fe200000e0000 */
[----:B------:R-:W-:Y:S01]  /*6940*/  USHF.L.U32 UR42, UR28, 0x6, URZ ;  /* 0x000000061c2a7899 */ /* 0x000fe200080006ff */
[----:B------:R-:W5:Y:S01]  /*6950*/  LDL R2, [R2] ;  /* 0x0000000002027983 */ /* 0x000f620000100800 */
[----:B------:R-:W-:Y:S01]  /*6960*/  IMAD.MOV R0, RZ, RZ, -R0 ;  /* 0x000000ffff007224 */ /* 0x000fe200078e0a00 */
[----:B------:R-:W-:Y:S02]  /*6970*/  @P0 R2UR UR17, R4 ;  /* 0x00000000041102ca */ /* 0x000fe400000e0000 */
[----:B------:R-:W-:Y:S01]  /*6980*/  LOP3.LUT P0, RZ, R74, 0x3f0, RZ, 0xc0, !PT ;  /* 0x000003f04aff7812 */ /* 0x000fe2000780c0ff */
[----:B------:R-:W3:Y:S10]  /*6990*/  I2F.RP R10, UR6 ;  /* 0x00000006000a7d06 */ /* 0x000ef40008209400 */
[----:B------:R-:W-:Y:S01]  /*69a0*/  IMAD.U32 R78, RZ, RZ, UR17 ;  /* 0x00000011ff4e7e24 */ /* 0x000fe2000f8e00ff */
[----:B---3--:R-:W3:Y:S01]  /*69b0*/  MUFU.RCP R3, R10 ;  /* 0x0000000a00037308 */ /* 0x008ee20000001000 */
[----:B-1----:R-:W-:Y:S02]  /*69c0*/  IMAD.U32 R8, RZ, RZ, UR16 ;  /* 0x00000010ff087e24 */ /* 0x002fe4000f8e00ff */
[----:B---3--:R-:W-:Y:S07]  /*69d0*/  VIADD R9, R3, 0xffffffe ;  /* 0x0ffffffe03097836 */ /* 0x008fee0000000000 */
[----:B------:R-:W1:Y:S02]  /*69e0*/  F2I.FTZ.U32.TRUNC.NTZ R3, R9 ;  /* 0x0000000900037305 */ /* 0x000e64000021f000 */
[----:B-1----:R-:W-:Y:S02]  /*69f0*/  R2UR UR5, R3 ;  /* 0x00000000030572ca */ /* 0x002fe400000e0000 */
[----:B------:R-:W-:Y:S01]  /*6a00*/  IABS R3, R8 ;  /* 0x0000000800037213 */ /* 0x000fe20000000000 */
[----:B------:R-:W-:Y:S03]  /*6a10*/  IMAD.U32 R8, RZ, RZ, UR21 ;  /* 0x00000015ff087e24 */ /* 0x000fe6000f8e00ff */
[----:B------:R-:W-:Y:S02]  /*6a20*/  R2UR UR7, R3 ;  /* 0x00000000030772ca */ /* 0x000fe400000e0000 */
[----:B------:R-:W-:Y:S04]  /*6a30*/  IABS R8, R8 ;  /* 0x0000000800087213 */ /* 0x000fe80000000000 */
[----:B------:R-:W-:Y:S01]  /*6a40*/  R2UR UR9, R8 ;  /* 0x00000000080972ca */ /* 0x000fe200000e0000 */
[----:B------:R-:W-:Y:S04]  /*6a50*/  UIADD3 UR4, UPT, UPT, URZ, -UR5, URZ ;  /* 0x80000005ff047290 */ /* 0x000fe8000fffe0ff */
[----:B------:R-:W-:Y:S02]  /*6a60*/  UIMAD UR8, UR4, UR6, URZ ;  /* 0x00000006040872a4 */ /* 0x000fe4000f8e02ff */
[----:B------:R-:W1:Y:S01]  /*6a70*/  I2F.RP R3, UR7 ;  /* 0x0000000700037d06 */ /* 0x000e620008209400 */
[----:B------:R-:W-:Y:S02]  /*6a80*/  UMOV UR4, URZ ;  /* 0x000000ff00047c82 */ /* 0x000fe40008000000 */
[----:B------:R-:W-:Y:S02]  /*6a90*/  UIMAD.WIDE.U32 UR4, UR5, UR8, UR4 ;  /* 0x00000008050472a5 */ /* 0x000fe4000f8e0004 */
[----:B------:R-:W-:Y:S05]  /*6aa0*/  R2UR UR8, R0 ;  /* 0x00000000000872ca */ /* 0x000fea00000e0000 */
[----:B------:R-:W-:Y:S02]  /*6ab0*/  UMOV UR4, UR5 ;  /* 0x0000000500047c82 */ /* 0x000fe40008000000 */
[----:B------:R-:W-:Y:S01]  /*6ac0*/  UIMAD.WIDE.U32 UR4, UR4, UR9, URZ ;  /* 0x00000009040472a5 */ /* 0x000fe2000f8e00ff */
[----:B-1----:R-:W1:Y:S06]  /*6ad0*/  MUFU.RCP R3, R3 ;  /* 0x0000000300037308 */ /* 0x002e6c0000001000 */
[----:B------:R-:W-:Y:S02]  /*6ae0*/  UMOV UR43, UR5 ;  /* 0x00000005002b7c82 */ /* 0x000fe40008000000 */
[----:B------:R-:W-:Y:S04]  /*6af0*/  UIMAD UR4, UR43, UR8, UR9 ;  /* 0x000000082b0472a4 */ /* 0x000fe8000f8e0209 */
[----:B------:R-:W-:Y:S01]  /*6b00*/  UISETP.GT.U32.AND UP0, UPT, UR6, UR4, UPT ;  /* 0x000000040600728c */ /* 0x000fe2000bf04070 */
[----:B-1----:R-:W-:Y:S10]  /*6b10*/  VIADD R8, R3, 0xffffffe ;  /* 0x0ffffffe03087836 */ /* 0x002ff40000000000 */
[----:B------:R-:W-:Y:S01]  /*6b20*/  @!UP0 UIADD3 UR4, UPT, UPT, UR4, -UR6, URZ ;  /* 0x8000000604048290 */ /* 0x000fe2000fffe0ff */
[----:B------:R-:W1:Y:S01]  /*6b30*/  F2I.FTZ.U32.TRUNC.NTZ R0, R8 ;  /* 0x0000000800007305 */ /* 0x000e62000021f000 */
[----:B------:R-:W-:Y:S02]  /*6b40*/  @!UP0 UIADD3 UR43, UPT, UPT, UR43, 0x1, URZ ;  /* 0x000000012b2b8890 */ /* 0x000fe4000fffe0ff */
[----:B------:R-:W-:Y:S02]  /*6b50*/  UISETP.GE.U32.AND UP2, UPT, UR4, UR6, UPT ;  /* 0x000000060400728c */ /* 0x000fe4000bf46070 */
[----:B------:R-:W-:Y:S02]  /*6b60*/  ULOP3.LUT UR4, UR21, UR53, URZ, 0x3c, !UPT ;  /* 0x0000003515047292 */ /* 0x000fe4000f8e3cff */
[----:B------:R-:W-:Y:S02]  /*6b70*/  UISETP.NE.AND UP0, UPT, UR53, URZ, UPT ;  /* 0x000000ff3500728c */ /* 0x000fe4000bf05270 */
[----:B------:R-:W-:Y:S05]  /*6b80*/  UISETP.GE.AND UP1, UPT, UR4, URZ, UPT ;  /* 0x000000ff0400728c */ /* 0x000fea000bf26270 */
[----:B------:R-:W-:Y:S01]  /*6b90*/  @UP2 UIADD3 UR43, UPT, UPT, UR43, 0x1, URZ ;  /* 0x000000012b2b2890 */ /* 0x000fe2000fffe0ff */
[----:B-1----:R-:W-:Y:S05]  /*6ba0*/  R2UR UR5, R0 ;  /* 0x00000000000572ca */ /* 0x002fea00000e0000 */
[----:B------:R-:W-:Y:S02]  /*6bb0*/  @!UP1 UIADD3 UR43, UPT, UPT, -UR43, URZ, URZ ;  /* 0x000000ff2b2b9290 */ /* 0x000fe4000fffe1ff */
[----:B------:R-:W-:Y:S06]  /*6bc0*/  @!UP0 ULOP3.LUT UR43, URZ, UR53, URZ, 0x33, !UPT ;  /* 0x00000035ff2b8292 */ /* 0x000fec000f8e33ff */
[----:B------:R-:W-:Y:S01]  /*6bd0*/  UIADD3 UR4, UPT, UPT, URZ, -UR5, URZ ;  /* 0x80000005ff047290 */ /* 0x000fe2000fffe0ff */
[----:B------:R-:W-:Y:S03]  /*6be0*/  IMAD.U32 R0, RZ, RZ, UR43 ;  /* 0x0000002bff007e24 */ /* 0x000fe6000f8e00ff */
[----:B------:R-:W-:Y:S02]  /*6bf0*/  UIMAD UR6, UR4, UR7, URZ ;  /* 0x00000007040672a4 */ /* 0x000fe4000f8e02ff */
[----:B------:R-:W-:Y:S01]  /*6c00*/  IABS R0, R0 ;  /* 0x0000000000007213 */ /* 0x000fe20000000000 */
[----:B------:R-:W-:Y:S02]  /*6c10*/  UMOV UR4, URZ ;  /* 0x000000ff00047c82 */ /* 0x000fe40008000000 */
[----:B------:R-:W-:Y:S01]  /*6c20*/  UIMAD.WIDE.U32 UR4, UR5, UR6, UR4 ;  /* 0x00000006050472a5 */ /* 0x000fe2000f8e0004 */
[----:B------:R-:W-:Y:S01]  /*6c30*/  R2UR UR8, R0 ;  /* 0x00000000000872ca */ /* 0x000fe200000e0000 */
[----:B--2---:R-:W-:Y:S05]  /*6c40*/  IMAD.U32 R0, RZ, RZ, UR11 ;  /* 0x0000000bff007e24 */ /* 0x004fea000f8e00ff */
[----:B------:R-:W-:Y:S01]  /*6c50*/  UMOV UR4, UR5 ;  /* 0x0000000500047c82 */ /* 0x000fe20008000000 */
[----:B------:R-:W-:Y:S04]  /*6c60*/  IABS R9, R0 ;  /* 0x0000000000097213 */ /* 0x000fe80000000000 */
[----:B------:R-:W1:Y:S02]  /*6c70*/  I2F.RP R0, R9 ;  /* 0x0000000900007306 */ /* 0x000e640000209400 */
[----:B------:R-:W-:Y:S07]  /*6c80*/  UIMAD.WIDE.U32 UR4, UR4, UR8, URZ ;  /* 0x00000008040472a5 */ /* 0x000fee000f8e00ff */
[----:B------:R-:W-:Y:S02]  /*6c90*/  UMOV UR44, UR5 ;  /* 0x00000005002c7c82 */ /* 0x000fe40008000000 */
[----:B------:R-:W-:Y:S04]  /*6ca0*/  UIADD3 UR4, UPT, UPT, -UR44, URZ, URZ ;  /* 0x000000ff2c047290 */ /* 0x000fe8000fffe1ff */
[----:B------:R-:W-:Y:S01]  /*6cb0*/  UIMAD UR4, UR7, UR4, UR8 ;  /* 0x00000004070472a4 */ /* 0x000fe2000f8e0208 */
[----:B-1----:R-:W1:Y:S03]  /*6cc0*/  MUFU.RCP R0, R0 ;  /* 0x0000000000007308 */ /* 0x002e660000001000 */
[----:B------:R-:W-:Y:S11]  /*6cd0*/  UISETP.GT.U32.AND UP0, UPT, UR7, UR4, UPT ;  /* 0x000000040700728c */ /* 0x000ff6000bf04070 */
[----:B------:R-:W-:Y:S02]  /*6ce0*/  @!UP0 UIADD3 UR4, UPT, UPT, UR4, -UR7, URZ ;  /* 0x8000000704048290 */ /* 0x000fe4000fffe0ff */
[----:B------:R-:W-:Y:S01]  /*6cf0*/  @!UP0 UIADD3 UR44, UPT, UPT, UR44, 0x1, URZ ;  /* 0x000000012c2c8890 */ /* 0x000fe2000fffe0ff */
[----:B-1----:R-:W-:Y:S01]  /*6d00*/  IADD3 R10, PT, PT, R0, 0xffffffe, RZ ;  /* 0x0ffffffe000a7810 */ /* 0x002fe20007ffe0ff */
[----:B------:R-:W-:Y:S02]  /*6d10*/  UISETP.GE.U32.AND UP1, UPT, UR4, UR7, UPT ;  /* 0x000000070400728c */ /* 0x000fe4000bf26070 */
[----:B------:R-:W-:Y:S01]  /*6d20*/  ULOP3.LUT UR4, UR43, UR16, URZ, 0x3c, !UPT ;  /* 0x000000102b047292 */ /* 0x000fe2000f8e3cff */
[----:B------:R-:W1:Y:S03]  /*6d30*/  F2I.FTZ.U32.TRUNC.NTZ R11, R10 ;  /* 0x0000000a000b7305 */ /* 0x000e66000021f000 */
[----:B------:R-:W-:Y:S05]  /*6d40*/  UISETP.GE.AND UP0, UPT, UR4, URZ, UPT ;  /* 0x000000ff0400728c */ /* 0x000fea000bf06270 */
[----:B------:R-:W-:Y:S02]  /*6d50*/  @UP1 UIADD3 UR44, UPT, UPT, UR44, 0x1, URZ ;  /* 0x000000012c2c1890 */ /* 0x000fe4000fffe0ff */
[----:B------:R-:W-:Y:S04]  /*6d60*/  UISETP.NE.AND UP1, UPT, UR16, URZ, UPT ;  /* 0x000000ff1000728c */ /* 0x000fe8000bf25270 */
[----:B------:R-:W-:Y:S01]  /*6d70*/  @!UP0 UIADD3 UR44, UPT, UPT, -UR44, URZ, URZ ;  /* 0x000000ff2c2c8290 */ /* 0x000fe2000fffe1ff */
[--C-:B-1----:R-:W-:Y:S02]  /*6d80*/  IMAD.MOV R8, RZ, RZ, -R11.reuse ;  /* 0x000000ffff087224 */ /* 0x102fe400078e0a0b */
[----:B------:R-:W-:Y:S02]  /*6d90*/  IMAD.MOV.U32 R10, RZ, RZ, RZ ;  /* 0x000000ffff0a7224 */ /* 0x000fe400078e00ff */
[----:B------:R-:W-:Y:S02]  /*6da0*/  IMAD R3, R8, R9, RZ ;  /* 0x0000000908037224 */ /* 0x000fe400078e02ff */
[----:B------:R-:W-:Y:S02]  /*6db0*/  @!UP1 ULOP3.LUT UR44, URZ, UR16, URZ, 0x33, !UPT ;  /* 0x00000010ff2c9292 */ /* 0x000fe4000f8e33ff */
[----:B------:R-:W-:Y:S01]  /*6dc0*/  UISETP.NE.AND UP1, UPT, UR38, 0x1, UPT ;  /* 0x000000012600788c */ /* 0x000fe2000bf25270 */
[----:B------:R-:W-:Y:S04]  /*6dd0*/  IMAD.HI.U32 R11, R11, R3, R10 ;  /* 0x000000030b0b7227 */ /* 0x000fe800078e000a */
[----:B------:R-:W-:Y:S05]  /*6de0*/  IMAD.U32 R0, RZ, RZ, UR44 ;  /* 0x0000002cff007e24 */ /* 0x000fea000f8e00ff */
[----:B------:R-:W-:Y:S01]  /*6df0*/  IABS R0, R0 ;  /* 0x0000000000007213 */ /* 0x000fe20000000000 */
[----:B------:R-:W1:Y:S04]  /*6e00*/  @!UP1 LDCU.128 UR12, c[0x0][0xc10] ;  /* 0x00018200ff0c97ac */ /* 0x000e680008000c00 */
[----:B------:R-:W-:Y:S01]  /*6e10*/  IMAD.HI.U32 R11, R11, R0, RZ ;  /* 0x000000000b0b7227 */ /* 0x000fe200078e00ff */
[----:B------:R-:W2:Y:S03]  /*6e20*/  @!UP1 LDCU UR10, c[0x0][0xc20] ;  /* 0x00018400ff0a97ac */ /* 0x000ea60008000800 */
[----:B------:R-:W-:Y:S01]  /*6e30*/  IMAD.MOV R3, RZ, RZ, -R11 ;  /* 0x000000ffff037224 */ /* 0x000fe200078e0a0b */
[----:B------:R-:W3:Y:S03]  /*6e40*/  @!UP1 LDCU UR5, c[0x0][0xc0c] ;  /* 0x00018180ff0597ac */ /* 0x000ee60008000800 */
[C---:B------:R-:W-:Y:S01]  /*6e50*/  IMAD R0, R9.reuse, R3, R0 ;  /* 0x0000000309007224 */ /* 0x040fe200078e0200 */
[----:B-1----:R-:W-:Y:S04]  /*6e60*/  UIMAD.WIDE.U32 UR6, UR36, UR15, URZ ;  /* 0x0000000f240672a5 */ /* 0x002fe8000f8e00ff */
[----:B------:R-:W-:Y:S01]  /*6e70*/  ISETP.GT.U32.AND P1, PT, R9, R0, PT ;  /* 0x000000000900720c */ /* 0x000fe20003f24070 */
[----:B------:R-:W-:Y:S02]  /*6e80*/  UIMAD.WIDE.U32 UR8, UR37, UR12, URZ ;  /* 0x0000000c250872a5 */ /* 0x000fe4000f8e00ff */
[----:B------:R-:W-:Y:S02]  /*6e90*/  @!UP1 UISETP.NE.AND UP0, UPT, UR14, 0x1, UPT ;  /* 0x000000010e00988c */ /* 0x000fe4000bf05270 */
[----:B------:R-:W-:Y:S01]  /*6ea0*/  ULOP3.LUT UR8, UR44, UR11, URZ, 0x3c, !UPT ;  /* 0x0000000b2c087292 */ /* 0x000fe2000f8e3cff */
[----:B------:R-:W-:Y:S02]  /*6eb0*/  @!UP1 UMOV UR6, UR7 ;  /* 0x0000000700069c82 */ /* 0x000fe40008000000 */
[----:B------:R-:W-:Y:S01]  /*6ec0*/  @!UP1 UMOV UR4, UR9 ;  /* 0x0000000900049c82 */ /* 0x000fe20008000000 */
[----:B--2---:R-:W-:Y:S02]  /*6ed0*/  @!UP1 USHF.R.U32.HI UR6, URZ, UR10, UR6 ;  /* 0x0000000aff069299 */ /* 0x004fe40008011606 */
[----:B---3--:R-:W-:Y:S02]  /*6ee0*/  @!UP1 UISETP.NE.AND UP2, UPT, UR5, 0x1, UPT ;  /* 0x000000010500988c */ /* 0x008fe4000bf45270 */
[----:B------:R-:W-:Y:S01]  /*6ef0*/  @!UP1 USHF.R.U32.HI UR4, URZ, UR13, UR4 ;  /* 0x0000000dff049299 */ /* 0x000fe20008011604 */
[-C--:B------:R-:W-:Y:S01]  /*6f00*/  @!P1 IADD3 R0, PT, PT, R0, -R9.reuse, RZ ;  /* 0x8000000900009210 */ /* 0x080fe20007ffe0ff */
[----:B------:R-:W-:Y:S01]  /*6f10*/  @!UP1 USEL UR6, UR36, UR6, !UP0 ;  /* 0x0000000624069287 */ /* 0x000fe2000c000000 */
[----:B------:R-:W-:Y:S01]  /*6f20*/  @!P1 VIADD R11, R11, 0x1 ;  /* 0x000000010b0b9836 */ /* 0x000fe20000000000 */
[----:B------:R-:W-:Y:S01]  /*6f30*/  @!UP1 USEL UR7, UR37, UR4, !UP2 ;  /* 0x0000000425079287 */ /* 0x000fe2000d000000 */
[----:B------:R-:W-:Y:S01]  /*6f40*/  ISETP.GE.U32.AND P2, PT, R0, R9, PT ;  /* 0x000000090000720c */ /* 0x000fe20003f46070 */
[----:B------:R-:W-:Y:S02]  /*6f50*/  UISETP.GE.AND UP0, UPT, UR8, URZ, UPT ;  /* 0x000000ff0800728c */ /* 0x000fe4000bf06270 */
[----:B------:R-:W-:Y:S02]  /*6f60*/  UISETP.NE.AND UP2, UPT, UR11, URZ, UPT ;  /* 0x000000ff0b00728c */ /* 0x000fe4000bf45270 */
[----:B------:R-:W-:Y:S02]  /*6f70*/  @!UP1 UIADD3 UR4, UPT, UPT, -UR7, UR6, URZ ;  /* 0x0000000607049290 */ /* 0x000fe4000fffe1ff */
[----:B------:R-:W-:Y:S02]  /*6f80*/  @!UP1 UIADD3 UR6, UPT, UPT, UR7, -UR6, URZ ;  /* 0x8000000607069290 */ /* 0x000fe4000fffe0ff */
[----:B------:R-:W-:Y:S02]  /*6f90*/  UIADD3 UR7, UPT, UPT, -UR43, URZ, URZ ;  /* 0x000000ff2b077290 */ /* 0x000fe4000fffe1ff */
[----:B------:R-:W-:Y:S02]  /*6fa0*/  @!UP1 UIMAD UR37, UR4, UR5, UR37 ;  /* 0x00000005042592a4 */ /* 0x000fe4000f8e0225 */
[----:B------:R-:W-:Y:S01]  /*6fb0*/  UIMAD UR4, UR53, UR7, UR21 ;  /* 0x00000007350472a4 */ /* 0x000fe2000f8e0215 */
[----:B------:R-:W-:Y:S01]  /*6fc0*/  @P2 VIADD R11, R11, 0x1 ;  /* 0x000000010b0b2836 */ /* 0x000fe20000000000 */
[----:B------:R-:W-:Y:S02]  /*6fd0*/  @!UP1 UIMAD UR36, UR6, UR14, UR36 ;  /* 0x0000000e062492a4 */ /* 0x000fe4000f8e0224 */
[----:B------:R-:W-:Y:S02]  /*6fe0*/  USHF.L.U32 UR52, UR4, 0x7, URZ ;  /* 0x0000000704347899 */ /* 0x000fe400080006ff */
[----:B------:R-:W-:Y:S01]  /*6ff0*/  UIADD3 UR4, UPT, UPT, -UR44, URZ, URZ ;  /* 0x000000ff2c047290 */ /* 0x000fe2000fffe1ff */
[----:B------:R-:W-:Y:S03]  /*7000*/  R2UR UR45, R11 ;  /* 0x000000000b2d72ca */ /* 0x000fe600000e0000 */
[----:B------:R-:W-:Y:S10]  /*7010*/  UIMAD UR43, UR16, UR4, UR43 ;  /* 0x00000004102b72a4 */ /* 0x000ff4000f8e022b */
[----:B------:R-:W-:Y:S02]  /*7020*/  @!UP0 UIADD3 UR45, UPT, UPT, -UR45, URZ, URZ ;  /* 0x000000ff2d2d8290 */ /* 0x000fe4000fffe1ff */
[----:B------:R-:W-:Y:S04]  /*7030*/  @!UP2 ULOP3.LUT UR45, URZ, UR11, URZ, 0x33, !UPT ;  /* 0x0000000bff2da292 */ /* 0x000fe8000f8e33ff */
[----:B------:R-:W-:Y:S04]  /*7040*/  UIADD3 UR5, UPT, UPT, -UR45, URZ, URZ ;  /* 0x000000ff2d057290 */ /* 0x000fe8000fffe1ff */
[----:B------:R-:W-:Y:S01]  /*7050*/  UIMAD UR44, UR11, UR5, UR44 ;  /* 0x000000050b2c72a4 */ /* 0x000fe2000f8e022c */
[----:B------:R-:W-:Y:S11]  /*7060*/  @!P0 BRA `(.L_x_82) ;  /* 0x00000000007c8947 */ /* 0x000ff60003800000 */
[----:B------:R-:W1:Y:S01]  /*7070*/  LDCU.64 UR8, c[0x4][0x80] ;  /* 0x01001000ff0877ac */ /* 0x000e620008000a00 */
[----:B------:R-:W-:Y:S01]  /*7080*/  MOV R16, 0x0 ;  /* 0x0000000000107802 */ /* 0x000fe20000000f00 */
[----:B------:R-:W-:Y:S02]  /*7090*/  HFMA2 R12, -RZ, RZ, 0, 5.9604644775390625e-08 ;  /* 0x00000001ff0c7431 */ /* 0x000fe400000001ff */
[----:B------:R-:W-:Y:S01]  /*70a0*/  IMAD.MOV.U32 R8, RZ, RZ, 0x70 ;  /* 0x00000070ff087424 */ /* 0x000fe200078e00ff */
[----:B------:R2:W3:Y:S01]  /*70b0*/  LDC.64 R14, c[0x4][R16] ;  /* 0x01000000100e7b82 */ /* 0x0004e20000000a00 */
[----:B------:R-:W4:Y:S01]  /*70c0*/  LDCU.64 UR6, c[0x4][0x88] ;  /* 0x01001100ff0677ac */ /* 0x000f220008000a00 */
[----:B------:R-:W-:Y:S01]  /*70d0*/  IMAD.MOV.U32 R13, RZ, RZ, RZ ;  /* 0x000000ffff0d7224 */ /* 0x000fe200078e00ff */
[----:B------:R-:W2:Y:S01]  /*70e0*/  LDCU.64 UR4, c[0x4][0x8] ;  /* 0x01000100ff0477ac */ /* 0x000ea20008000a00 */
[----:B-1----:R-:W-:Y:S01]  /*70f0*/  MOV R5, UR9 ;  /* 0x0000000900057c02 */ /* 0x002fe20008000f00 */
[----:B------:R-:W-:Y:S01]  /*7100*/  IMAD.U32 R4, RZ, RZ, UR8 ;  /* 0x00000008ff047e24 */ /* 0x000fe2000f8e00ff */
[----:B----4-:R-:W-:Y:S01]  /*7110*/  MOV R7, UR7 ;  /* 0x0000000700077c02 */ /* 0x010fe20008000f00 */
[----:B------:R-:W-:Y:S01]  /*7120*/  IMAD.U32 R6, RZ, RZ, UR6 ;  /* 0x00000006ff067e24 */ /* 0x000fe2000f8e00ff */
[----:B--2---:R-:W-:Y:S01]  /*7130*/  MOV R11, UR5 ;  /* 0x00000005000b7c02 */ /* 0x004fe20008000f00 */
[----:B------:R-:W-:Y:S02]  /*7140*/  IMAD.U32 R10, RZ, RZ, UR4 ;  /* 0x00000004ff0a7e24 */ /* 0x000fe4000f8e00ff */
[----:B------:R-:W-:Y:S07]  /*7150*/  LEPC R20, `(.L_x_83) ;  /* 0x000000001014794e */ /* 0x000fee0000000000 */
[----:B---3-5:R-:W-:Y:S05]  /*7160*/  CALL.ABS.NOINC R14 ;  /* 0x000000000e007343 */ /* 0x028fea0003c00000 */
.L_x_83:
[----:B------:R-:W1:Y:S01]  /*7170*/  LDCU.64 UR8, c[0x4][0x80] ;  /* 0x01001000ff0877ac */ /* 0x000e620008000a00 */
[----:B------:R-:W2:Y:S01]  /*7180*/  LDC.64 R16, c[0x4][R16] ;  /* 0x0100000010107b82 */ /* 0x000ea20000000a00 */
[----:B------:R-:W-:Y:S02]  /*7190*/  HFMA2 R12, -RZ, RZ, 0, 5.9604644775390625e-08 ;  /* 0x00000001ff0c7431 */ /* 0x000fe400000001ff */
[----:B------:R-:W-:Y:S02]  /*71a0*/  IMAD.MOV.U32 R8, RZ, RZ, 0x70 ;  /* 0x00000070ff087424 */ /* 0x000fe400078e00ff */
[----:B------:R-:W-:Y:S01]  /*71b0*/  IMAD.MOV.U32 R13, RZ, RZ, RZ ;  /* 0x000000ffff0d7224 */ /* 0x000fe200078e00ff */
[----:B------:R-:W3:Y:S01]  /*71c0*/  LDCU.64 UR6, c[0x4][0x88] ;  /* 0x01001100ff0677ac */ /* 0x000ee20008000a00 */
[----:B------:R-:W4:Y:S01]  /*71d0*/  LDCU.64 UR4, c[0x4][0x8] ;  /* 0x01000100ff0477ac */ /* 0x000f220008000a00 */
[----:B-1----:R-:W-:Y:S02]  /*71e0*/  MOV R4, UR8 ;  /* 0x0000000800047c02 */ /* 0x002fe40008000f00 */
[----:B------:R-:W-:Y:S02]  /*71f0*/  MOV R5, UR9 ;  /* 0x0000000900057c02 */ /* 0x000fe40008000f00 */
[----:B---3--:R-:W-:Y:S01]  /*7200*/  MOV R7, UR7 ;  /* 0x0000000700077c02 */ /* 0x008fe20008000f00 */
[----:B------:R-:W-:Y:S01]  /*7210*/  IMAD.U32 R6, RZ, RZ, UR6 ;  /* 0x00000006ff067e24 */ /* 0x000fe2000f8e00ff */
[----:B----4-:R-:W-:Y:S01]  /*7220*/  MOV R11, UR5 ;  /* 0x00000005000b7c02 */ /* 0x010fe20008000f00 */
[----:B------:R-:W-:Y:S02]  /*7230*/  IMAD.U32 R10, RZ, RZ, UR4 ;  /* 0x00000004ff0a7e24 */ /* 0x000fe4000f8e00ff */
[----:B------:R-:W-:Y:S07]  /*7240*/  LEPC R20, `(.L_x_82) ;  /* 0x000000001014794e */ /* 0x000fee0000000000 */
[----:B--2---:R-:W-:Y:S05]  /*7250*/  CALL.ABS.NOINC R16 ;  /* 0x0000000010007343 */ /* 0x004fea0003c00000 */
.L_x_82:
[----:B------:R-:W-:Y:S05]  /*7260*/  BSYNC.RECONVERGENT B6 ;  /* 0x0000000000067941 */ /* 0x000fea0003800200 */
.L_x_81:
[----:B------:R-:W-:Y:S02]  /*7270*/  R2UR UR6, R73 ;  /* 0x00000000490672ca */ /* 0x000fe400000e0000 */
[----:B------:R-:W-:Y:S02]  /*7280*/  R2UR UR5, R72 ;  /* 0x00000000480572ca */ /* 0x000fe400000e0000 */
[----:B------:R-:W-:Y:S02]  /*7290*/  R2UR UR4, R71 ;  /* 0x00000000470472ca */ /* 0x000fe400000e0000 */
[----:B------:R-:W-:Y:S02]  /*72a0*/  ISETP.NE.U32.AND P4, PT, R60, RZ, PT ;  /* 0x000000ff3c00720c */ /* 0x000fe40003f85070 */
[----:B------:R-:W-:Y:S02]  /*72b0*/  ISETP.NE.U32.AND P2, PT, RZ, UR60, PT ;  /* 0x0000003cff007c0c */ /* 0x000fe4000bf45070 */
[----:B------:R-:W-:Y:S02]  /*72c0*/  ISETP.NE.AND.EX P4, PT, R61, RZ, PT, P4 ;  /* 0x000000ff3d00720c */ /* 0x000fe40003f85340 */
[----:B------:R-:W-:Y:S01]  /*72d0*/  ISETP.NE.AND.EX P2, PT, RZ, UR61, PT, P2 ;  /* 0x0000003dff007c0c */ /* 0x000fe2000bf45320 */
[----:B------:R-:W-:Y:S02]  /*72e0*/  UISETP.NE.AND UP2, UPT, UR6, URZ, UPT ;  /* 0x000000ff0600728c */ /* 0x000fe4000bf45270 */
[----:B------:R-:W-:Y:S04]  /*72f0*/  UISETP.NE.U32.AND UP0, UPT, UR5, URZ, UPT ;  /* 0x000000ff0500728c */ /* 0x000fe8000bf05070 */
[----:B------:R-:W-:Y:S01]  /*7300*/  UISETP.NE.AND.EX UP1, UPT, UR4, URZ, UPT, UP0 ;  /* 0x000000ff0400728c */ /* 0x000fe2000bf25300 */
[----:B------:R-:W-:Y:S01]  /*7310*/  PLOP3.LUT P1, PT, PT, PT, UP2, 0x80, 0x8 ;  /* 0x000000000008781c */ /* 0x000fe20003f2f028 */
[----:B------:R-:W-:Y:S03]  /*7320*/  UPLOP3.LUT UP0, UPT, UPT, UPT, UPT, 0x40, 0x4 ;  /* 0x000000000004789c */ /* 0x000fe60003f0e870 */
[----:B------:R-:W-:Y:S06]  /*7330*/  @UP2 UPLOP3.LUT UP0, UPT, UPT, UPT, UP1, 0x80, 0x8 ;  /* 0x000000000008289c */ /* 0x000fec0003f0f010 */
[----:B------:R-:W-:Y:S01]  /*7340*/  PLOP3.LUT P0, PT, PT, PT, UP0, 0x80, 0x8 ;  /* 0x000000000008781c */ /* 0x000fe20003f0f008 */
[----:B------:R-:W-:Y:S01]  /*7350*/  @!UPT UIADD3 URZ, UPT, UPT, URZ, URZ, URZ ;  /* 0x000000fffffff290 */ /* 0x000fe2000fffe0ff */
[----:B------:R-:W-:Y:S11]  /*7360*/  BRA.U !UP1, `(.L_x_84) ;  /* 0x0000000109407547 */ /* 0x000ff6000b800000 */
[----:B------:R-:W-:Y:S01]  /*7370*/  UISETP.NE.U32.AND UP0, UPT, UR60, URZ, UPT ;  /* 0x000000ff3c00728c */ /* 0x000fe2000bf05070 */
[----:B------:R-:W-:Y:S01]  /*7380*/  R2UR UR6, R72 ;  /* 0x00000000480672ca */ /* 0x000fe200000e0000 */
[----:B------:R-:W1:Y:S01]  /*7390*/  LDCU.64 UR8, c[0x0][0x358] ;  /* 0x00006b00ff0877ac */ /* 0x000e620008000a00 */
[----:B------:R-:W-:Y:S02]  /*73a0*/  HFMA2 R69, -RZ, RZ, 0, 5.9604644775390625e-08 ;  /* 0x00000001ff457431 */ /* 0x000fe400000001ff */
[----:B------:R-:W-:Y:S01]  /*73b0*/  IMAD.MOV.U32 R0, RZ, RZ, 0x1 ;  /* 0x00000001ff007424 */ /* 0x000fe200078e00ff */
[----:B------:R-:W-:Y:S06]  /*73c0*/  UISETP.NE.AND.EX UP0, UPT, UR61, URZ, UPT, UP0 ;  /* 0x000000ff3d00728c */ /* 0x000fec000bf05300 */
[----:B------:R-:W-:Y:S05]  /*73d0*/  PLOP3.LUT P3, PT, PT, PT, UP0, 0x80, 0x8 ;  /* 0x000000000008781c */ /* 0x000fea0003f6f008 */
[----:B------:R-:W2:Y:S01]  /*73e0*/  @UP0 LDCU.64 UR4, c[0x0][0x988] ;  /* 0x00013100ff0407ac */ /* 0x000ea20008000a00 */
[----:B------:R-:W-:Y:S07]  /*73f0*/  @UP0 UIMAD UR6, UR50, UR6, URZ ;  /* 0x00000006320602a4 */ /* 0x000fee000f8e02ff */
[----:B------:R-:W-:Y:S01]  /*7400*/  @!P3 PRMT R69, R0, 0x7610, R69 ;  /* 0x000076100045b816 */ /* 0x000fe20000000045 */
[----:B--2---:R-:W-:Y:S06]  /*7410*/  @UP0 UIMAD.WIDE UR4, UR6, 0x4, UR4 ;  /* 0x00000004060408a5 */ /* 0x004fec000f8e0204 */
[----:B------:R-:W-:Y:S02]  /*7420*/  IMAD.U32 R4, RZ, RZ, UR4 ;  /* 0x00000004ff047e24 */ /* 0x000fe4000f8e00ff */
[----:B------:R-:W-:Y:S03]  /*7430*/  IMAD.U32 R5, RZ, RZ, UR5 ;  /* 0x00000005ff057e24 */ /* 0x000fe6000f8e00ff */
[----:B------:R-:W2:Y:S02]  /*7440*/  @!UP0 LDCU UR4, c[0x0][0x980] ;  /* 0x00013000ff0487ac */ /* 0x000ea40008000800 */
[----:B-1---5:R1:W5:Y:S02]  /*7450*/  @P3 LDG.E R27, desc[UR8][R4.64] ;  /* 0x00000008041b3981 */ /* 0x022364000c1e1900 */
[----:B-12---:R-:W-:Y:S02]  /*7460*/  @!P3 MOV R27, UR4 ;  /* 0x00000004001bbc02 */ /* 0x006fe40008000f00 */
.L_x_84:
[----:B------:R-:W-:Y:S05]  /*7470*/  @!P4 BRA `(.L_x_85) ;  /* 0x000000000024c947 */ /* 0x000fea0003800000 */
[----:B------:R-:W-:Y:S01]  /*7480*/  ISETP.NE.U32.AND P3, PT, R42, RZ, PT ;  /* 0x000000ff2a00720c */ /* 0x000fe20003f65070 */
[----:B------:R-:W1:Y:S03]  /*7490*/  LDCU.64 UR4, c[0x0][0x358] ;  /* 0x00006b00ff0477ac */ /* 0x000e660008000a00 */
[----:B------:R-:W-:Y:S11]  /*74a0*/  ISETP.NE.AND.EX P3, PT, R43, RZ, PT, P3 ;  /* 0x000000ff2b00720c */ /* 0x000ff60003f65330 */
[----:B------:R-:W-:Y:S02]  /*74b0*/  @!UPT UIADD3 URZ, UPT, UPT, URZ, URZ, URZ ;  /* 0x000000fffffff290 */ /* 0x000fe4000fffe0ff */
[----:B------:R-:W2:Y:S01]  /*74c0*/  @P3 LDC.64 R4, c[0x0][0x9a8] ;  /* 0x00026a00ff043b82 */ /* 0x000ea20000000a00 */
[----:B------:R-:W-:Y:S04]  /*74d0*/  @P3 IMAD R0, R60, UR50, RZ ;  /* 0x000000323c003c24 */ /* 0x000fe8000f8e02ff */
[----:B--2---:R-:W-:Y:S05]  /*74e0*/  @P3 IMAD.WIDE R4, R0, 0x4, R4 ;  /* 0x0000000400043825 */ /* 0x004fea00078e0204 */
[----:B-1---5:R1:W5:Y:S02]  /*74f0*/  @P3 LDG.E R24, desc[UR4][R4.64] ;  /* 0x0000000404183981 */ /* 0x022364000c1e1900 */
[----:B-1----:R-:W2:Y:S02]  /*7500*/  @!P3 LDC R24, c[0x0][0x9a0] ;  /* 0x00026800ff18bb82 */ /* 0x002ea40000000800 */
.L_x_85:
[----:B-----5:R-:W-:Y:S01]  /*7510*/  FSETP.NEU.AND P3, PT, R27, RZ, PT ;  /* 0x000000ff1b00720b */ /* 0x020fe20003f6d000 */
[----:B------:R-:W-:Y:S01]  /*7520*/  IMAD.SHL.U32 R86, R67, 0x4, RZ ;  /* 0x0000000443567824 */ /* 0x000fe200078e00ff */
[----:B------:R-:W-:Y:S01]  /*7530*/  SEL R4, RZ, 0xffffffff, P2 ;  /* 0xffffffffff047807 */ /* 0x000fe20001000000 */
[----:B------:R-:W-:Y:S01]  /*7540*/  BSSY B1, `(.L_x_86) ;  /* 0x000003d000017945 */ /* 0x000fe20003800000 */
[----:B------:R-:W-:Y:S01]  /*7550*/  @P1 LOP3.LUT P2, RZ, R69, 0xff, RZ, 0xc0, !PT ;  /* 0x000000ff45ff1812 */ /* 0x000fe2000784c0ff */
[----:B------:R-:W-:Y:S01]  /*7560*/  VIADD R82, R86, UR49 ;  /* 0x0000003156527c36 */ /* 0x000fe20008000000 */
[----:B------:R-:W-:Y:S01]  /*7570*/  @P1 SEL R3, RZ, 0xffffffff, P3 ;  /* 0xffffffffff031807 */ /* 0x000fe20001800000 */
[----:B------:R-:W-:Y:S01]  /*7580*/  IMAD.MOV.U32 R87, RZ, RZ, 0x1 ;  /* 0x00000001ff577424 */ /* 0x000fe200078e00ff */
[----:B------:R-:W-:Y:S01]  /*7590*/  LOP3.LUT R66, R66, 0x1, RZ, 0x3c, !PT ;  /* 0x0000000142427812 */ /* 0x000fe200078e3cff */
[----:B------:R-:W-:Y:S01]  /*75a0*/  IMAD.IADD R25, R23, 0x1, R2 ;  /* 0x0000000117197824 */ /* 0x000fe200078e0202 */
[----:B------:R-:W-:Y:S01]  /*75b0*/  @P0 SEL R3, R4, R3, !P2 ;  /* 0x0000000304030207 */ /* 0x000fe20005000000 */
[----:B------:R-:W-:Y:S01]  /*75c0*/  IMAD.MOV.U32 R85, RZ, RZ, RZ ;  /* 0x000000ffff557224 */ /* 0x000fe200078e00ff */
[----:B------:R-:W-:Y:S02]  /*75d0*/  LEA R83, R22, UR49, 0x3 ;  /* 0x0000003116537c11 */ /* 0x000fe4000f8e18ff */
[----:B------:R-:W-:Y:S02]  /*75e0*/  CS2R R46, SRZ ;  /* 0x00000000002e7805 */ /* 0x000fe4000001ff00 */
[----:B------:R-:W-:Y:S02]  /*75f0*/  @P1 LOP3.LUT R3, R3, 0x1, RZ, 0xc0, !PT ;  /* 0x0000000103031812 */ /* 0x000fe400078ec0ff */
[----:B------:R-:W-:Y:S02]  /*7600*/  CS2R R44, SRZ ;  /* 0x00000000002c7805 */ /* 0x000fe4000001ff00 */
[----:B------:R-:W-:Y:S02]  /*7610*/  SHF.L.U32 R0, R65, 0x1f, RZ ;  /* 0x0000001f41007819 */ /* 0x000fe400000006ff */
[----:B------:R-:W-:Y:S02]  /*7620*/  CS2R R50, SRZ ;  /* 0x0000000000327805 */ /* 0x000fe4000001ff00 */
[----:B------:R-:W-:Y:S02]  /*7630*/  ISETP.NE.U32.OR P6, PT, R3, 0x1, !P1 ;  /* 0x000000010300780c */ /* 0x000fe40004fc5470 */
[----:B------:R-:W-:Y:S02]  /*7640*/  CS2R R48, SRZ ;  /* 0x0000000000307805 */ /* 0x000fe4000001ff00 */
[----:B------:R-:W-:Y:S02]  /*7650*/  PLOP3.LUT P2, PT, PT, PT, UP1, 0x80, 0x8 ;  /* 0x000000000008781c */ /* 0x000fe40003f4f018 */
[----:B------:R-:W-:Y:S02]  /*7660*/  CS2R R54, SRZ ;  /* 0x0000000000367805 */ /* 0x000fe4000001ff00 */
[----:B------:R-:W-:Y:S02]  /*7670*/  LOP3.LUT P4, R77, R69, 0xff, RZ, 0xc0, !PT ;  /* 0x000000ff454d7812 */ /* 0x000fe4000788c0ff */
[----:B------:R-:W-:Y:S02]  /*7680*/  CS2R R52, SRZ ;  /* 0x0000000000347805 */ /* 0x000fe4000001ff00 */
[----:B------:R-:W-:Y:S02]  /*7690*/  SEL R3, RZ, 0xffffffff, P3 ;  /* 0xffffffffff037807 */ /* 0x000fe40001800000 */
[----:B------:R-:W-:Y:S02]  /*76a0*/  CS2R R58, SRZ ;  /* 0x00000000003a7805 */ /* 0x000fe4000001ff00 */
[----:B------:R-:W-:Y:S02]  /*76b0*/  P2R R79, PR, RZ, 0x40 ;  /* 0x00000040ff4f7803 */ /* 0x000fe40000000000 */
[----:B------:R-:W-:Y:S01]  /*76c0*/  CS2R R56, SRZ ;  /* 0x0000000000387805 */ /* 0x000fe2000001ff00 */
[----:B------:R-:W-:Y:S02]  /*76d0*/  VIADD R35, R82, 0x400 ;  /* 0x0000040052237836 */ /* 0x000fe40000000000 */
[----:B------:R-:W-:Y:S01]  /*76e0*/  IMAD.IADD R80, R75, 0x1, R82 ;  /* 0x000000014b507824 */ /* 0x000fe200078e0252 */
[----:B------:R-:W-:Y:S02]  /*76f0*/  @P6 SHF.L.U32 R5, R66, 0x1f, RZ ;  /* 0x0000001f42056819 */ /* 0x000fe400000006ff */
[----:B------:R-:W-:Y:S02]  /*7700*/  @P2 SEL R3, R4, R3, !P4 ;  /* 0x0000000304032207 */ /* 0x000fe40006000000 */
[----:B------:R-:W1:Y:S02]  /*7710*/  @P6 SYNCS.PHASECHK.TRANS64.TRYWAIT P1, [UR49+0x80], R5 ;  /* 0x00008005ff0065a7 */ /* 0x000e640008021131 */
[----:B------:R-:W-:Y:S04]  /*7720*/  LOP3.LUT R3, R3, 0x1, RZ, 0xc0, !PT ;  /* 0x0000000103037812 */ /* 0x000fe800078ec0ff */
[----:B------:R-:W-:Y:S04]  /*7730*/  ISETP.NE.U32.AND P5, PT, R3, 0x1, PT ;  /* 0x000000010300780c */ /* 0x000fe80003fa5070 */
[----:B------:R-:W-:Y:S01]  /*7740*/  P2R R88, PR, RZ, 0x20 ;  /* 0x00000020ff587803 */ /* 0x000fe20000000000 */
[----:B------:R3:W4:Y:S01]  /*7750*/  SYNCS.PHASECHK.TRANS64.TRYWAIT P0, [R83+URZ+0xe0], R0 ;  /* 0x0000e000530075a7 */ /* 0x00072200080011ff */
[----:B-1----:R-:W-:Y:S01]  /*7760*/  @P6 SEL R87, RZ, 0x1, !P1 ;  /* 0x00000001ff576807 */ /* 0x002fe20004800000 */
[----:B---3--:R-:W-:Y:S06]  /*7770*/  @!P6 BRA `(.L_x_87) ;  /* 0x000000000064e947 */ /* 0x008fec0003800000 */
[----:B------:R-:W-:Y:S01]  /*7780*/  @P5 IMAD R6, R76, 0x4, R35 ;  /* 0x000000044c065824 */ /* 0x000fe200078e0223 */
[----:B------:R-:W-:Y:S01]  /*7790*/  ISETP.NE.AND P1, PT, R87, RZ, PT ;  /* 0x000000ff5700720c */ /* 0x000fe20003f25270 */
[----:B------:R-:W-:Y:S01]  /*77a0*/  IMAD.MOV.U32 R46, RZ, RZ, RZ ;  /* 0x000000ffff2e7224 */ /* 0x000fe200078e00ff */
[----:B------:R-:W-:Y:S01]  /*77b0*/  BSSY B0, `(.L_x_88) ;  /* 0x000000d000007945 */ /* 0x000fe20003800000 */
[----:B------:R-:W-:Y:S01]  /*77c0*/  @P5 IMAD.IADD R4, R75, 0x1, R6 ;  /* 0x000000014b045824 */ /* 0x000fe200078e0206 */
[----:B------:R-:W-:Y:S02]  /*77d0*/  CS2R R50, SRZ ;  /* 0x0000000000327805 */ /* 0x000fe4000001ff00 */
[----:B------:R-:W-:Y:S02]  /*77e0*/  CS2R R48, SRZ ;  /* 0x0000000000307805 */ /* 0x000fe4000001ff00 */
[----:B------:R-:W-:Y:S02]  /*77f0*/  CS2R R44, SRZ ;  /* 0x00000000002c7805 */ /* 0x000fe4000001ff00 */
[----:B------:R-:W-:Y:S02]  /*7800*/  CS2R R58, SRZ ;  /* 0x00000000003a7805 */ /* 0x000fe4000001ff00 */
[----:B------:R-:W-:Y:S02]  /*7810*/  CS2R R56, SRZ ;  /* 0x0000000000387805 */ /* 0x000fe4000001ff00 */
[----:B------:R-:W-:Y:S02]  /*7820*/  CS2R R54, SRZ ;  /* 0x0000000000367805 */ /* 0x000fe4000001ff00 */
[----:B------:R-:W-:Y:S01]  /*7830*/  CS2R R52, SRZ ;  /* 0x0000000000347805 */ /* 0x000fe2000001ff00 */
[----:B------:R-:W-:Y:S06]  /*7840*/  @P1 BRA `(.L_x_89) ;  /* 0x00000000000c1947 */ /* 0x000fec0003800000 */
[----:B------:R-:W-:Y:S04]  /*7850*/  SHF.L.U32 R3, R66, 0x1f, RZ ;  /* 0x0000001f42037819 */ /* 0x000fe800000006ff */
[----:B------:R-:W1:Y:S02]  /*7860*/  SYNCS.PHASECHK.TRANS64.TRYWAIT P1, [UR49+0x80], R3 ;  /* 0x00008003ff0075a7 */ /* 0x000e640008021131 */
[----:B-1----:R-:W-:Y:S05]  /*7870*/  @!P1 BRA `(.L_x_90) ;  /* 0x0000003000789947 */ /* 0x002fea0003800000 */
.L_x_89:
[----:B------:R-:W-:Y:S05]  /*7880*/  BSYNC B0 ;  /* 0x0000000000007941 */ /* 0x000fea0003800000 */
.L_x_88:
[----:B------:R-:W-:Y:S01]  /*7890*/  ISETP.NE.AND P1, PT, R88, RZ, PT ;  /* 0x000000ff5800720c */ /* 0x000fe20003f25270 */
[----:B------:R-:W-:Y:S11]  /*78a0*/  HFMA2 R85, -RZ, RZ, 0, 5.9604644775390625e-08 ;  /* 0x00000001ff557431 */ /* 0x000ff600000001ff */
[----:B------:R-:W-:Y:S01]  /*78b0*/  @!UPT UIADD3 URZ, UPT, UPT, URZ, URZ, URZ ;  /* 0x000000fffffff290 */ /* 0x000fe2000fffe0ff */
[----:B------:R-:W-:Y:S05]  /*78c0*/  @P1 WARPSYNC.ALL ;  /* 0x0000000000001948 */ /* 0x000fea0003800000 */
[----:B------:R3:W1:Y:S04]  /*78d0*/  @P1 LDSM.16.M88.4 R48, [R6] ;  /* 0x000000000630183b */ /* 0x0006680000000200 */
[----:B------:R3:W1:Y:S04]  /*78e0*/  @P1 LDSM.16.M88.4 R44, [R4] ;  /* 0x00000000042c183b */ /* 0x0006680000000200 */
[----:B------:R3:W1:Y:S04]  /*78f0*/  @P1 LDSM.16.M88.4 R56, [R86+UR49+0x400] ;  /* 0x000400315638183b */ /* 0x0006680008000200 */
[----:B------:R3:W1:Y:S02]  /*7900*/  @P1 LDSM.16.M88.4 R52, [R80+0x400] ;  /* 0x000400005034183b */ /* 0x0006640000000200 */
.L_x_87:
[----:B------:R-:W-:Y:S05]  /*7910*/  BSYNC B1 ;  /* 0x0000000000017941 */ /* 0x000fea0003800000 */
.L_x_86:
[----:B-1----:R-:W-:Y:S04]  /*7920*/  SHF.R.U32.HI R3, RZ, 0x15, R25 ;  /* 0x00000015ff037819 */ /* 0x002fe80000011619 */
[----:B------:R-:W-:Y:S01]  /*7930*/  LOP3.LUT P1, RZ, R3, 0x3, R70, 0x48, !PT ;  /* 0x0000000303ff7812 */ /* 0x000fe20007824846 */
[----:B------:R-:W-:Y:S01]  /*7940*/  @!UPT UIADD3 URZ, UPT, UPT, URZ, URZ, URZ ;  /* 0x000000fffffff290 */ /* 0x000fe2000fffe0ff */
[----:B----4-:R-:W-:Y:S11]  /*7950*/  @P0 BRA `(.L_x_91) ;  /* 0x0000000000080947 */ /* 0x010ff60003800000 */
[----:B------:R-:W1:Y:S02]  /*7960*/  SYNCS.PHASECHK.TRANS64.TRYWAIT P0, [R83+URZ+0xe0], R0 ;  /* 0x0000e000530075a7 */ /* 0x000e6400080011ff */
[----:B-1----:R-:W-:Y:S05]  /*7970*/  @!P0 BRA `(.L_x_92) ;  /* 0x0000003000508947 */ /* 0x002fea0003800000 */
.L_x_91:
[----:B------:R-:W-:Y:S05]  /*7980*/  @!P1 BRA `(.L_x_93) ;  /* 0x0000000000409947 */ /* 0x000fea0003800000 */
[----:B------:R-:W4:Y:S01]  /*7990*/  LDCU.64 UR8, c[0x4][0x70] ;  /* 0x01000e00ff0877ac */ /* 0x000f220008000a00 */
[----:B------:R-:W-:Y:S01]  /*79a0*/  MOV R3, 0x0 ;  /* 0x0000000000037802 */ /* 0x000fe20000000f00 */
[----:B------:R-:W-:Y:S02]  /*79b0*/  HFMA2 R12, -RZ, RZ, 0, 5.9604644775390625e-08 ;  /* 0x00000001ff0c7431 */ /* 0x000fe400000001ff */
[----:B------:R-:W-:Y:S02]  /*79c0*/  IMAD.MOV.U32 R8, RZ, RZ, 0x192 ;  /* 0x00000192ff087424 */ /* 0x000fe400078e00ff */
[----:B------:R-:W-:Y:S01]  /*79d0*/  IMAD.MOV.U32 R13, RZ, RZ, RZ ;  /* 0x000000ffff0d7224 */ /* 0x000fe200078e00ff */
[----:B------:R-:W5:Y:S01]  /*79e0*/  LDCU.64 UR6, c[0x4][0x78] ;  /* 0x01000f00ff0677ac */ /* 0x000f620008000a00 */
[----:B------:R-:W1:Y:S01]  /*79f0*/  LDC.64 R2, c[0x4][R3] ;  /* 0x0100000003027b82 */ /* 0x000e620000000a00 */
[----:B------:R-:W2:Y:S01]  /*7a00*/  LDCU.64 UR4, c[0x4][0x10] ;  /* 0x01000200ff0477ac */ /* 0x000ea20008000a00 */
[----:B----4-:R-:W-:Y:S01]  /*7a10*/  MOV R5, UR9 ;  /* 0x0000000900057c02 */ /* 0x010fe20008000f00 */
[----:B---3--:R-:W-:Y:S01]  /*7a20*/  IMAD.U32 R4, RZ, RZ, UR8 ;  /* 0x00000008ff047e24 */ /* 0x008fe2000f8e00ff */
[----:B-----5:R-:W-:Y:S01]  /*7a30*/  MOV R7, UR7 ;  /* 0x0000000700077c02 */ /* 0x020fe20008000f00 */
[----:B------:R-:W-:Y:S01]  /*7a40*/  IMAD.U32 R6, RZ, RZ, UR6 ;  /* 0x00000006ff067e24 */ /* 0x000fe2000f8e00ff */
[----:B--2---:R-:W-:Y:S01]  /*7a50*/  MOV R11, UR5 ;  /* 0x00000005000b7c02 */ /* 0x004fe20008000f00 */
[----:B------:R-:W-:Y:S02]  /*7a60*/  IMAD.U32 R10, RZ, RZ, UR4 ;  /* 0x00000004ff0a7e24 */ /* 0x000fe4000f8e00ff */
[----:B------:R-:W-:Y:S07]  /*7a70*/  LEPC R20, `(.L_x_93) ;  /* 0x000000001014794e */ /* 0x000fee0000000000 */
[----:B-1----:R-:W-:Y:S05]  /*7a80*/  CALL.ABS.NOINC R2 ;  /* 0x0000000002007343 */ /* 0x002fea0003c00000 */
.L_x_93:
[----:B------:R-:W-:Y:S01]  /*7a90*/  LOP3.LUT R20, R56, 0xffffe000, RZ, 0xc0, !PT ;  /* 0xffffe00038147812 */ /* 0x000fe200078ec0ff */
[----:B------:R-:W-:Y:S05]  /*7aa0*/  WARPSYNC.ALL ;  /* 0x0000000000007948 */ /* 0x000fea0003800000 */
[----:B------:R-:W-:Y:S01]  /*7ab0*/  R2UR UR4, R25 ;  /* 0x00000000190472ca */ /* 0x000fe200000e0000 */
[----:B------:R-:W-:Y:S01]  /*7ac0*/  IMAD.SHL.U32 R90, R76, 0x4, RZ ;  /* 0x000000044c5a7824 */ /* 0x000fe200078e00ff */
[----:B------:R-:W-:Y:S01]  /*7ad0*/  LOP3.LUT R21, R57, 0xffffe000, RZ, 0xc0, !PT ;  /* 0xffffe00039157812 */ /* 0x000fe200078ec0ff */
[----:B------:R-:W-:Y:S01]  /*7ae0*/  BSSY.RECONVERGENT B0, `(.L_x_94) ;  /* 0x0000059000007945 */ /* 0x000fe20003800200 */
[----:B------:R-:W-:Y:S02]  /*7af0*/  LOP3.LUT R26, R59, 0xffffe000, RZ, 0xc0, !PT ;  /* 0xffffe0003b1a7812 */ /* 0x000fe400078ec0ff */
[----:B------:R-:W-:Y:S02]  /*7b00*/  LOP3.LUT R32, R53, 0xffffe000, RZ, 0xc0, !PT ;  /* 0xffffe00035207812 */ /* 0x000fe400078ec0ff */
[----:B------:R-:W-:Y:S02]  /*7b10*/  LOP3.LUT R33, R54, 0xffffe000, RZ, 0xc0, !PT ;  /* 0xffffe00036217812 */ /* 0x000fe400078ec0ff */
[----:B------:R-:W-:Y:S02]  /*7b20*/  IADD3 R84, PT, PT, R35, R90, RZ ;  /* 0x0000005a23547210 */ /* 0x000fe40007ffe0ff */
[----:B------:R-:W-:Y:S01]  /*7b30*/  ISETP.NE.AND P0, PT, R68, RZ, PT ;  /* 0x000000ff4400720c */ /* 0x000fe20003f05270 */
[----:B---3--:R-:W1:Y:S02]  /*7b40*/  LDTM.16dp128bit.x8 R4, tmem[UR4] ;  /* 0x00000004000479ee */ /* 0x008e640008180000 */
[----:B------:R-:W-:Y:S02]  /*7b50*/  IMAD.IADD R81, R75, 0x1, R84 ;  /* 0x000000014b517824 */ /* 0x000fe400078e0254 */
[C---:B-12---:R-:W-:Y:S01]  /*7b60*/  FMUL R0, R24.reuse, R4 ;  /* 0x0000000418007220 */ /* 0x046fe20000400000 */
[C---:B------:R-:W-:Y:S01]  /*7b70*/  FMUL R2, R24.reuse, R5 ;  /* 0x0000000518027220 */ /* 0x040fe20000400000 */
[C---:B------:R-:W-:Y:S01]  /*7b80*/  FMUL R3, R24.reuse, R6 ;  /* 0x0000000618037220 */ /* 0x040fe20000400000 */
[----:B------:R-:W-:Y:S01]  /*7b90*/  FMUL R7, R24, R7 ;  /* 0x0000000718077220 */ /* 0x000fe20000400000 */
[C---:B------:R-:W-:Y:S01]  /*7ba0*/  FFMA R28, R27.reuse, R20, R0 ;  /* 0x000000141b1c7223 */ /* 0x040fe20000000000 */
[----:B------:R-:W-:Y:S01]  /*7bb0*/  LOP3.LUT R20, R58, 0xffffe000, RZ, 0xc0, !PT ;  /* 0xffffe0003a147812 */ /* 0x000fe200078ec0ff */
[C---:B------:R-:W-:Y:S01]  /*7bc0*/  FFMA R29, R27.reuse, R21, R2 ;  /* 0x000000151b1d7223 */ /* 0x040fe20000000002 */
[----:B------:R-:W-:Y:S01]  /*7bd0*/  LOP3.LUT R21, R52, 0xffffe000, RZ, 0xc0, !PT ;  /* 0xffffe00034157812 */ /* 0x000fe200078ec0ff */
[C---:B------:R-:W-:Y:S01]  /*7be0*/  FMUL R4, R24.reuse, R8 ;  /* 0x0000000818047220 */ /* 0x040fe20000400000 */
[----:B------:R-:W-:Y:S01]  /*7bf0*/  F2FP.TF32.F32.PACK_B R28, R28 ;  /* 0x0000001cff1c723e */ /* 0x000fe200024050ff */
[----:B------:R-:W-:Y:S01]  /*7c00*/  FFMA R30, R27, R20, R3 ;  /* 0x000000141b1e7223 */ /* 0x000fe20000000003 */
[----:B------:R-:W-:Y:S01]  /*7c10*/  LOP3.LUT R20, R55, 0xffffe000, RZ, 0xc0, !PT ;  /* 0xffffe00037147812 */ /* 0x000fe200078ec0ff */
[C---:B------:R-:W-:Y:S01]  /*7c20*/  FMUL R5, R24.reuse, R9 ;  /* 0x0000000918057220 */ /* 0x040fe20000400000 */
[----:B------:R-:W-:Y:S01]  /*7c30*/  F2FP.TF32.F32.PACK_B R29, R29 ;  /* 0x0000001dff1d723e */ /* 0x000fe200024050ff */
[C---:B------:R-:W-:Y:S01]  /*7c40*/  FMUL R6, R24.reuse, R10 ;  /* 0x0000000a18067220 */ /* 0x040fe20000400000 */
[----:B------:R-:W-:Y:S01]  /*7c50*/  F2FP.TF32.F32.PACK_B R30, R30 ;  /* 0x0000001eff1e723e */ /* 0x000fe200024050ff */
[----:B------:R-:W-:Y:S01]  /*7c60*/  FFMA R31, R27, R26, R7 ;  /* 0x0000001a1b1f7223 */ /* 0x000fe20000000007 */
[----:B------:R-:W-:Y:S01]  /*7c70*/  LOP3.LUT R26, R49, 0xffffe000, RZ, 0xc0, !PT ;  /* 0xffffe000311a7812 */ /* 0x000fe200078ec0ff */
[----:B------:R-:W-:Y:S01]  /*7c80*/  FMUL R11, R24, R11 ;  /* 0x0000000b180b7220 */ /* 0x000fe20000400000 */
[C---:B------:R-:W-:Y:S01]  /*7c90*/  FFMA R4, R27.reuse, R21, R4 ;  /* 0x000000151b047223 */ /* 0x040fe20000000004 */
[----:B------:R-:W-:Y:S01]  /*7ca0*/  LOP3.LUT R21, R48, 0xffffe000, RZ, 0xc0, !PT ;  /* 0xffffe00030157812 */ /* 0x000fe200078ec0ff */
[C---:B------:R-:W-:Y:S01]  /*7cb0*/  FFMA R5, R27.reuse, R32, R5 ;  /* 0x000000201b057223 */ /* 0x040fe20000000005 */
[----:B------:R-:W-:Y:S01]  /*7cc0*/  F2FP.TF32.F32.PACK_B R31, R31 ;  /* 0x0000001fff1f723e */ /* 0x000fe200024050ff */
        /* <DEDUP_REMOVED lines=8> */
[----:B------:R1:W-:Y:S01]  /*7d50*/  STSM.16.M88.4 [R82+0x400], R28 ;  /* 0x0004001c52007844 */ /* 0x0003e20000000200 */
[----:B------:R-:W-:Y:S01]  /*7d60*/  F2FP.TF32.F32.PACK_B R6, R6 ;  /* 0x00000006ff06723e */ /* 0x000fe200024050ff */
[C---:B------:R-:W-:Y:S01]  /*7d70*/  FMUL R10, R24.reuse, R14 ;  /* 0x0000000e180a7220 */ /* 0x040fe20000400000 */
[----:B------:R-:W-:Y:S01]  /*7d80*/  F2FP.TF32.F32.PACK_B R7, R7 ;  /* 0x00000007ff07723e */ /* 0x000fe200024050ff */
[----:B------:R-:W-:Y:S01]  /*7d90*/  FMUL R15, R24, R15 ;  /* 0x0000000f180f7220 */ /* 0x000fe20000400000 */
[C---:B------:R-:W-:Y:S01]  /*7da0*/  FFMA R8, R27.reuse, R21, R8 ;  /* 0x000000151b087223 */ /* 0x040fe20000000008 */
[C---:B------:R-:W-:Y:S01]  /*7db0*/  FFMA R9, R27.reuse, R26, R9 ;  /* 0x0000001a1b097223 */ /* 0x040fe20000000009 */
[C---:B------:R-:W-:Y:S01]  /*7dc0*/  FFMA R10, R27.reuse, R33, R10 ;  /* 0x000000211b0a7223 */ /* 0x040fe2000000000a */
[----:B------:R1:W-:Y:S01]  /*7dd0*/  STSM.16.M88.4 [R80+0x400], R4 ;  /* 0x0004000450007844 */ /* 0x0003e20000000200 */
[----:B------:R-:W-:Y:S01]  /*7de0*/  LOP3.LUT R21, R44, 0xffffe000, RZ, 0xc0, !PT ;  /* 0xffffe0002c157812 */ /* 0x000fe200078ec0ff */
[----:B------:R-:W-:Y:S01]  /*7df0*/  FFMA R11, R27, R20, R15 ;  /* 0x000000141b0b7223 */ /* 0x000fe2000000000f */
[----:B------:R-:W-:Y:S01]  /*7e00*/  LOP3.LUT R20, R45, 0xffffe000, RZ, 0xc0, !PT ;  /* 0xffffe0002d147812 */ /* 0x000fe200078ec0ff */
[C---:B------:R-:W-:Y:S01]  /*7e10*/  FMUL R12, R24.reuse, R16 ;  /* 0x00000010180c7220 */ /* 0x040fe20000400000 */
[----:B------:R-:W-:Y:S01]  /*7e20*/  FMUL R13, R24, R17 ;  /* 0x00000011180d7220 */ /* 0x000fe20000400000 */
[----:B------:R-:W-:Y:S01]  /*7e30*/  LOP3.LUT R33, R46, 0xffffe000, RZ, 0xc0, !PT ;  /* 0xffffe0002e217812 */ /* 0x000fe200078ec0ff */
[C---:B------:R-:W-:Y:S01]  /*7e40*/  FMUL R14, R24.reuse, R18 ;  /* 0x00000012180e7220 */ /* 0x040fe20000400000 */
[----:B------:R-:W-:Y:S01]  /*7e50*/  LOP3.LUT R26, R47, 0xffffe000, RZ, 0xc0, !PT ;  /* 0xffffe0002f1a7812 */ /* 0x000fe200078ec0ff */
[----:B------:R-:W-:Y:S01]  /*7e60*/  FMUL R19, R24, R19 ;  /* 0x0000001318137220 */ /* 0x000fe20000400000 */
[C---:B------:R-:W-:Y:S01]  /*7e70*/  FFMA R12, R27.reuse, R21, R12 ;  /* 0x000000151b0c7223 */ /* 0x040fe2000000000c */
[C---:B------:R-:W-:Y:S01]  /*7e80*/  FFMA R13, R27.reuse, R20, R13 ;  /* 0x000000141b0d7223 */ /* 0x040fe2000000000d */
[C---:B------:R-:W-:Y:S01]  /*7e90*/  FFMA R14, R27.reuse, R33, R14 ;  /* 0x000000211b0e7223 */ /* 0x040fe2000000000e */
[----:B------:R-:W-:Y:S01]  /*7ea0*/  FFMA R15, R27, R26, R19 ;  /* 0x0000001a1b0f7223 */ /* 0x000fe20000000013 */
[----:B------:R-:W-:Y:S02]  /*7eb0*/  F2FP.TF32.F32.PACK_B R8, R8 ;  /* 0x00000008ff08723e */ /* 0x000fe400024050ff */
[----:B------:R-:W-:Y:S02]  /*7ec0*/  F2FP.TF32.F32.PACK_B R9, R9 ;  /* 0x00000009ff09723e */ /* 0x000fe400024050ff */
[----:B------:R-:W-:Y:S02]  /*7ed0*/  F2FP.TF32.F32.PACK_B R10, R10 ;  /* 0x0000000aff0a723e */ /* 0x000fe400024050ff */
[----:B------:R-:W-:Y:S02]  /*7ee0*/  F2FP.TF32.F32.PACK_B R11, R11 ;  /* 0x0000000bff0b723e */ /* 0x000fe400024050ff */
[----:B------:R-:W-:Y:S02]  /*7ef0*/  F2FP.TF32.F32.PACK_B R12, R12 ;  /* 0x0000000cff0c723e */ /* 0x000fe400024050ff */
[----:B------:R-:W-:Y:S01]  /*7f00*/  F2FP.TF32.F32.PACK_B R13, R13 ;  /* 0x0000000dff0d723e */ /* 0x000fe200024050ff */
[----:B------:R1:W-:Y:S01]  /*7f10*/  STSM.16.M88.4 [R84], R8 ;  /* 0x0000000854007844 */ /* 0x0003e20000000200 */
[----:B------:R-:W-:Y:S02]  /*7f20*/  F2FP.TF32.F32.PACK_B R14, R14 ;  /* 0x0000000eff0e723e */ /* 0x000fe400024050ff */
[----:B------:R-:W-:Y:S05]  /*7f30*/  F2FP.TF32.F32.PACK_B R15, R15 ;  /* 0x0000000fff0f723e */ /* 0x000fea00024050ff */
[----:B------:R1:W-:Y:S01]  /*7f40*/  STSM.16.M88.4 [R81], R12 ;  /* 0x0000000c51007844 */ /* 0x0003e20000000200 */
[----:B------:R-:W-:Y:S01]  /*7f50*/  @!PT LDS RZ, [RZ] ;  /* 0x00000000fffff984 */ /* 0x000fe20000000800 */
[----:B------:R-:W-:Y:S01]  /*7f60*/  @!PT LDS RZ, [RZ] ;  /* 0x00000000fffff984 */ /* 0x000fe20000000800 */
[----:B------:R-:W-:Y:S01]  /*7f70*/  @!PT LDS RZ, [RZ] ;  /* 0x00000000fffff984 */ /* 0x000fe20000000800 */
[----:B------:R-:W-:Y:S01]  /*7f80*/  @!PT LDS RZ, [RZ] ;  /* 0x00000000fffff984 */ /* 0x000fe20000000800 */
[----:B------:R2:W-:Y:S07]  /*7f90*/  MEMBAR.ALL.CTA ;  /* 0x0000000000007992 */ /* 0x0005ee0000008000 */
[----:B--2---:R-:W2:Y:S02]  /*7fa0*/  FENCE.VIEW.ASYNC.S ;  /* 0x00000000000073c6 */ /* 0x004ea40000000000 */
[----:B--2---:R-:W-:Y:S06]  /*7fb0*/  BAR.SYNC.DEFER_BLOCKING 0x1, 0x80 ;  /* 0x0042000000007b1d */ /* 0x004fec0000010000 */
[----:B------:R-:W-:Y:S05]  /*7fc0*/  @P0 BRA `(.L_x_95) ;  /* 0x0000000000280947 */ /* 0x000fea0003800000 */
[----:B------:R-:W2:Y:S01]  /*7fd0*/  LDCU.64 UR6, c[0x0][0x348] ;  /* 0x00006900ff0677ac */ /* 0x000ea20008000a00 */
[----:B------:R-:W-:Y:S01]  /*7fe0*/  UIADD3 UR4, UPT, UPT, UR49, 0x400, URZ ;  /* 0x0000040031047890 */ /* 0x000fe2000fffe0ff */
[----:B------:R-:W-:Y:S05]  /*7ff0*/  UMOV UR41, UR52 ;  /* 0x0000003400297c82 */ /* 0x000fea0008000000 */
[----:B------:R-:W-:Y:S04]  /*8000*/  MOV R74, UR4 ;  /* 0x00000004004a7c02 */ /* 0x000fe80008000f00 */
[----:B------:R-:W-:Y:S01]  /*8010*/  R2UR UR40, R74 ;  /* 0x000000004a2872ca */ /* 0x000fe200000e0000 */
[----:B--2---:R-:W-:Y:S04]  /*8020*/  UIADD3 UR4, UP0, UPT, UR6, 0x780, URZ ;  /* 0x0000078006047890 */ /* 0x004fe8000ff1e0ff */
[----:B------:R-:W-:Y:S09]  /*8030*/  UIADD3.X UR5, UPT, UPT, URZ, UR7, URZ, UP0, !UPT ;  /* 0x00000007ff057290 */ /* 0x000ff200087fe4ff */
[----:B------:R2:W-:Y:S01]  /*8040*/  UTMASTG.5D [UR40], [UR4] ;  /* 0x00000028040073b5 */ /* 0x0005e20008020000 */
[----:B------:R0:W-:Y:S01]  /*8050*/  UTMACMDFLUSH ;  /* 0x00000000000079b7 */ /* 0x0001e20000000000 */
[----:B--2---:R-:W-:Y:S04]  /*8060*/  DEPBAR.LE SB0, 0x1 ;  /* 0x000080400000791a */ /* 0x004fe80000000000 */
.L_x_95:
[----:B------:R-:W-:Y:S05]  /*8070*/  BSYNC.RECONVERGENT B0 ;  /* 0x0000000000007941 */ /* 0x000fea0003800200 */
.L_x_94:
[----:B------:R-:W-:Y:S01]  /*8080*/  BAR.SYNC.DEFER_BLOCKING 0x1, 0x80 ;  /* 0x0042000000007b1d */ /* 0x000fe20000010000 */
[----:B------:R-:W-:Y:S01]  /*8090*/  ISETP.NE.AND P1, PT, R79, RZ, PT ;  /* 0x000000ff4f00720c */ /* 0x000fe20003f25270 */
[----:B------:R-:W-:Y:S01]  /*80a0*/  UISETP.NE.AND UP0, UPT, UR54, URZ, UPT ;  /* 0x000000ff3600728c */ /* 0x000fe2000bf05270 */
[----:B------:R-:W-:Y:S11]  /*80b0*/  LEA R3, R85, UR49, 0x3 ;  /* 0x0000003155037c11 */ /* 0x000ff6000f8e18ff */
[----:B-1----:R-:W-:Y:S01]  /*80c0*/  @P1 SHF.L.U32 R4, R66, 0x1f, RZ ;  /* 0x0000001f42041819 */ /* 0x002fe200000006ff */
[----:B------:R-:W-:Y:S06]  /*80d0*/  BRA.U !UP0, `(.L_x_96) ;  /* 0x0000000108247547 */ /* 0x000fec000b800000 */
[----:B------:R-:W1:Y:S01]  /*80e0*/  S2R R0, SR_CgaCtaId ;  /* 0x0000000000007919 */ /* 0x000e620000008800 */
[----:B------:R-:W-:Y:S01]  /*80f0*/  IMAD.U32 R2, RZ, RZ, UR51 ;  /* 0x00000033ff027e24 */ /* 0x000fe2000f8e00ff */
[----:B------:R-:W-:Y:S04]  /*8100*/  UIADD3 UR4, UPT, UPT, UR51, 0x1, URZ ;  /* 0x0000000133047890 */ /* 0x000fe8000fffe0ff */
[----:B------:R-:W-:Y:S01]  /*8110*/  @P1 LEA R2, R2, UR49, 0x3 ;  /* 0x0000003102021c11 */ /* 0x000fe2000f8e18ff */
[----:B------:R-:W-:Y:S04]  /*8120*/  UISETP.NE.AND UP0, UPT, UR4, 0x4, UPT ;  /* 0x000000040400788c */ /* 0x000fe8000bf05270 */
[----:B------:R-:W-:Y:S01]  /*8130*/  @P1 VIADD R5, R2, 0xa0 ;  /* 0x000000a002051836 */ /* 0x000fe20000000000 */
[----:B------:R-:W-:Y:S04]  /*8140*/  USEL UR51, UR4, URZ, UP0 ;  /* 0x000000ff04337287 */ /* 0x000fe80008000000 */
[----:B-1----:R-:W-:Y:S04]  /*8150*/  @P1 PRMT R0, R0, 0x654, R5 ;  /* 0x0000065400001816 */ /* 0x002fe80000000005 */
[----:B------:R1:W-:Y:S04]  /*8160*/  @P1 SYNCS.ARRIVE.TRANS64.RED.A1T0 RZ, [R0+URZ], RZ ;  /* 0x000000ff00ff19a7 */ /* 0x0003e800081004ff */
.L_x_96:
[----:B------:R-:W2:Y:S01]  /*8170*/  @P1 SYNCS.PHASECHK.TRANS64.TRYWAIT P0, [R3+URZ+0x80], R4 ;  /* 0x00008004030015a7 */ /* 0x000ea200080011ff */
[----:B------:R-:W-:Y:S01]  /*8180*/  BSSY B1, `(.L_x_97) ;  /* 0x0000017000017945 */ /* 0x000fe20003800000 */
[----:B--2---:R-:W-:Y:S03]  /*8190*/  @P1 SEL R87, RZ, 0x1, !P0 ;  /* 0x00000001ff571807 */ /* 0x004fe60004000000 */
[----:B------:R-:W-:Y:S05]  /*81a0*/  @!P1 BRA `(.L_x_98) ;  /* 0x0000000000509947 */ /* 0x000fea0003800000 */
[----:B------:R-:W-:Y:S01]  /*81b0*/  ISETP.NE.AND P1, PT, R88, RZ, PT ;  /* 0x000000ff5800720c */ /* 0x000fe20003f25270 */
[----:B------:R-:W-:Y:S01]  /*81c0*/  BSSY B0, `(.L_x_99) ;  /* 0x000000a000007945 */ /* 0x000fe20003800000 */
[----:B------:R-:W-:Y:S11]  /*81d0*/  ISETP.NE.AND P0, PT, R87, RZ, PT ;  /* 0x000000ff5700720c */ /* 0x000ff60003f05270 */
[----:B------:R-:W-:Y:S04]  /*81e0*/  @P1 IMAD R5, R85, 0x2000, R86 ;  /* 0x0000200055051824 */ /* 0x000fe800078e0256 */
[----:B------:R-:W-:Y:S05]  /*81f0*/  @P1 VIADD R4, R5, UR49 ;  /* 0x0000003105041c36 */ /* 0x000fea0008000000 */
[----:B------:R-:W-:Y:S01]  /*8200*/  @P1 IADD3 R2, PT, PT, R90, R4, RZ ;  /* 0x000000045a021210 */ /* 0x000fe20007ffe0ff */
[----:B------:R-:W-:Y:S01]  /*8210*/  @P1 IMAD.IADD R4, R75, 0x1, R4 ;  /* 0x000000014b041824 */ /* 0x000fe200078e0204 */
[----:B------:R-:W-:Y:S06]  /*8220*/  @P0 BRA `(.L_x_100) ;  /* 0x00000000000c0947 */ /* 0x000fec0003800000 */
[----:B-1----:R-:W-:Y:S04]  /*8230*/  SHF.L.U32 R0, R66, 0x1f, RZ ;  /* 0x0000001f42007819 */ /* 0x002fe800000006ff */
[----:B------:R-:W1:Y:S02]  /*8240*/  SYNCS.PHASECHK.TRANS64.TRYWAIT P0, [R3+URZ+0x80], R0 ;  /* 0x00008000030075a7 */ /* 0x000e6400080011ff */
[----:B-1----:R-:W-:Y:S05]  /*8250*/  @!P0 BRA `(.L_x_101) ;  /* 0x00000028002c8947 */ /* 0x002fea0003800000 */
.L_x_100:
[----:B------:R-:W-:Y:S05]  /*8260*/  BSYNC B0 ;  /* 0x0000000000007941 */ /* 0x000fea0003800000 */
.L_x_99:
[----:B------:R-:W-:Y:S02]  /*8270*/  ISETP.NE.AND P0, PT, R88, RZ, PT ;  /* 0x000000ff5800720c */ /* 0x000fe40003f05270 */
[----:B------:R-:W-:Y:S11]  /*8280*/  IADD3 R85, PT, PT, R85, 0x1, RZ ;  /* 0x0000000155557810 */ /* 0x000ff60007ffe0ff */
[----:B-1----:R-:W-:Y:S01]  /*8290*/  @P0 IMAD.IADD R0, R75, 0x1, R2 ;  /* 0x000000014b000824 */ /* 0x002fe200078e0202 */
[----:B------:R-:W-:Y:S05]  /*82a0*/  @P0 WARPSYNC.ALL ;  /* 0x0000000000000948 */ /* 0x000fea0003800000 */
[----:B------:R2:W3:Y:S04]  /*82b0*/  @P0 LDSM.16.M88.4 R56, [R5+UR49+0x400] ;  /* 0x000400310538083b */ /* 0x0004e80008000200 */
[----:B------:R2:W4:Y:S04]  /*82c0*/  @P0 LDSM.16.M88.4 R52, [R4+0x400] ;  /* 0x000400000434083b */ /* 0x0005280000000200 */
[----:B------:R2:W1:Y:S04]  /*82d0*/  @P0 LDSM.16.M88.4 R48, [R2+0x400] ;  /* 0x000400000230083b */ /* 0x0004680000000200 */
[----:B------:R2:W1:Y:S02]  /*82e0*/  @P0 LDSM.16.M88.4 R44, [R0+0x400] ;  /* 0x00040000002c083b */ /* 0x0004640000000200 */
.L_x_98:
[----:B------:R-:W-:Y:S05]  /*82f0*/  BSYNC B1 ;  /* 0x0000000000017941 */ /* 0x000fea0003800000 */
.L_x_97:
[----:B------:R-:W-:Y:S05]  /*8300*/  VIADD R3, R25, 0x20 ;  /* 0x0000002019037836 */ /* 0x000fea0000000000 */
[----:B------:R-:W-:Y:S04]  /*8310*/  SHF.R.U32.HI R3, RZ, 0x15, R3 ;  /* 0x00000015ff037819 */ /* 0x000fe80000011603 */
[----:B------:R-:W-:Y:S11]  /*8320*/  LOP3.LUT P0, RZ, R3, 0x3, R70, 0x48, !PT ;  /* 0x0000000303ff7812 */ /* 0x000ff60007804846 */
[----:B------:R-:W-:Y:S02]  /*8330*/  @!UPT UIADD3 URZ, UPT, UPT, URZ, URZ, URZ ;  /* 0x000000fffffff290 */ /* 0x000fe4000fffe0ff */
[----:B------:R-:W-:Y:S05]  /*8340*/  @!P0 BRA `(.L_x_102) ;  /* 0x0000000000408947 */ /* 0x000fea0003800000 */
[----:B------:R-:W5:Y:S01]  /*8350*/  LDCU.64 UR8, c[0x4][0x70] ;  /* 0x01000e00ff0877ac */ /* 0x000f620008000a00 */
[----:B------:R-:W-:Y:S01]  /*8360*/  MOV R3, 0x0 ;  /* 0x0000000000037802 */ /* 0x000fe20000000f00 */
[----:B------:R-:W-:Y:S02]  /*8370*/  HFMA2 R12, -RZ, RZ, 0, 5.9604644775390625e-08 ;  /* 0x00000001ff0c7431 */ /* 0x000fe400000001ff */
[----:B------:R-:W-:Y:S02]  /*8380*/  IMAD.MOV.U32 R8, RZ, RZ, 0x192 ;  /* 0x00000192ff087424 */ /* 0x000fe400078e00ff */
[----:B------:R-:W-:Y:S01]  /*8390*/  IMAD.MOV.U32 R13, RZ, RZ, RZ ;  /* 0x000000ffff0d7224 */ /* 0x000fe200078e00ff */
[----:B------:R-:W3:Y:S01]  /*83a0*/  LDCU.64 UR6, c[0x4][0x78] ;  /* 0x01000f00ff0677ac */ /* 0x000ee20008000a00 */
[----:B--2---:R-:W2:Y:S01]  /*83b0*/  LDC.64 R2, c[0x4][R3] ;  /* 0x0100000003027b82 */ /* 0x004ea20000000a00 */
[----:B------:R-:W4:Y:S01]  /*83c0*/  LDCU.64 UR4, c[0x4][0x10] ;  /* 0x01000200ff0477ac */ /* 0x000f220008000a00 */
[----:B-----5:R-:W-:Y:S01]  /*83d0*/  MOV R5, UR9 ;  /* 0x0000000900057c02 */ /* 0x020fe20008000f00 */
[----:B------:R-:W-:Y:S01]  /*83e0*/  IMAD.U32 R4, RZ, RZ, UR8 ;  /* 0x00000008ff047e24 */ /* 0x000fe2000f8e00ff */
[----:B---3--:R-:W-:Y:S01]  /*83f0*/  MOV R7, UR7 ;  /* 0x0000000700077c02 */ /* 0x008fe20008000f00 */
[----:B------:R-:W-:Y:S01]  /*8400*/  IMAD.U32 R6, RZ, RZ, UR6 ;  /* 0x00000006ff067e24 */ /* 0x000fe2000f8e00ff */
[----:B----4-:R-:W-:Y:S01]  /*8410*/  MOV R11, UR5 ;  /* 0x00000005000b7c02 */ /* 0x010fe20008000f00 */
[----:B------:R-:W-:Y:S02]  /*8420*/  IMAD.U32 R10, RZ, RZ, UR4 ;  /* 0x00000004ff0a7e24 */ /* 0x000fe4000f8e00ff */
[----:B------:R-:W-:Y:S07]  /*8430*/  LEPC R20, `(.L_x_102) ;  /* 0x000000001014794e */ /* 0x000fee0000000000 */
[----:B-12---:R-:W-:Y:S05]  /*8440*/  CALL.ABS.NOINC R2 ;  /* 0x0000000002007343 */ /* 0x006fea0003c00000 */
.L_x_102:
[----:B---3--:R-:W-:Y:S01]  /*8450*/  LOP3.LUT R20, R56, 0xffffe000, RZ, 0xc0, !PT ;  /* 0xffffe00038147812 */ /* 0x008fe200078ec0ff */
[----:B------:R-:W-:Y:S05]  /*8460*/  WARPSYNC.ALL ;  /* 0x0000000000007948 */ /* 0x000fea0003800000 */
[----:B------:R-:W-:Y:S01]  /*8470*/  R2UR UR4, R25 ;  /* 0x00000000190472ca */ /* 0x000fe200000e0000 */
[----:B------:R-:W3:Y:S01]  /*8480*/  S2R R89, SR_CgaCtaId ;  /* 0x0000000000597919 */ /* 0x000ee20000008800 */
[----:B------:R-:W-:Y:S01]  /*8490*/  LOP3.LUT R21, R57, 0xffffe000, RZ, 0xc0, !PT ;  /* 0xffffe00039157812 */ /* 0x000fe200078ec0ff */
[----:B------:R-:W-:Y:S01]  /*84a0*/  IMAD.U32 R40, RZ, RZ, UR51 ;  /* 0x00000033ff287e24 */ /* 0x000fe2000f8e00ff */
[----:B------:R-:W-:Y:S01]  /*84b0*/  LOP3.LUT R41, R58, 0xffffe000, RZ, 0xc0, !PT ;  /* 0xffffe0003a297812 */ /* 0x000fe200078ec0ff */
[----:B------:R-:W-:Y:S01]  /*84c0*/  BSSY.RECONVERGENT B0, `(.L_x_103) ;  /* 0x000005a000007945 */ /* 0x000fe20003800200 */
[----:B-1----:R-:W-:Y:S02]  /*84d0*/  LOP3.LUT R26, R48, 0xffffe000, RZ, 0xc0, !PT ;  /* 0xffffe000301a7812 */ /* 0x002fe400078ec0ff */
[----:B------:R-:W-:Y:S02]  /*84e0*/  ISETP.NE.AND P6, PT, R79, RZ, PT ;  /* 0x000000ff4f00720c */ /* 0x000fe40003fc5270 */
[----:B------:R-:W-:Y:S02]  /*84f0*/  ISETP.NE.AND P0, PT, R68, RZ, PT ;  /* 0x000000ff4400720c */ /* 0x000fe40003f05270 */
[----:B------:R-:W-:Y:S01]  /*8500*/  LEA R91, R85, UR49, 0x3 ;  /* 0x00000031555b7c11 */ /* 0x000fe2000f8e18ff */
[----:B--2---:R-:W1:Y:S08]  /*8510*/  LDTM.16dp128bit.x8 R4, tmem[UR4+0x20] ;  /* 0x00002004000479ee */ /* 0x004e700008180000 */
[----:B------:R-:W-:Y:S02]  /*8520*/  @P6 LEA R40, R40, UR49, 0x3 ;  /* 0x0000003128286c11 */ /* 0x000fe4000f8e18ff */
[----:B------:R-:W-:Y:S03]  /*8530*/  @P6 SHF.L.U32 R92, R66, 0x1f, RZ ;  /* 0x0000001f425c6819 */ /* 0x000fe600000006ff */
[----:B------:R-:W-:Y:S05]  /*8540*/  @P6 VIADD R40, R40, 0xa0 ;  /* 0x000000a028286836 */ /* 0x000fea0000000000 */
[----:B---3--:R-:W-:Y:S01]  /*8550*/  @P6 PRMT R40, R89, 0x654, R40 ;  /* 0x0000065459286816 */ /* 0x008fe20000000028 */
[C---:B-1----:R-:W-:Y:S01]  /*8560*/  FMUL R0, R24.reuse, R4 ;  /* 0x0000000418007220 */ /* 0x042fe20000400000 */
[C---:B------:R-:W-:Y:S01]  /*8570*/  FMUL R2, R24.reuse, R5 ;  /* 0x0000000518027220 */ /* 0x040fe20000400000 */
[C---:B------:R-:W-:Y:S01]  /*8580*/  FMUL R3, R24.reuse, R10 ;  /* 0x0000000a18037220 */ /* 0x040fe20000400000 */
[----:B------:R-:W-:Y:S01]  /*8590*/  FMUL R4, R24, R11 ;  /* 0x0000000b18047220 */ /* 0x000fe20000400000 */
[C---:B------:R-:W-:Y:S01]  /*85a0*/  FFMA R28, R27.reuse, R20, R0 ;  /* 0x000000141b1c7223 */ /* 0x040fe20000000000 */
[----:B----4-:R-:W-:Y:S01]  /*85b0*/  LOP3.LUT R20, R52, 0xffffe000, RZ, 0xc0, !PT ;  /* 0xffffe00034147812 */ /* 0x010fe200078ec0ff */
        /* <DEDUP_REMOVED lines=8> */
[----:B------:R-:W-:Y:S01]  /*8640*/  FFMA R31, R27, R21, R2 ;  /* 0x000000151b1f7223 */ /* 0x000fe20000000002 */
[----:B------:R-:W-:Y:S01]  /*8650*/  LOP3.LUT R21, R53, 0xffffe000, RZ, 0xc0, !PT ;  /* 0xffffe00035157812 */ /* 0x000fe200078ec0ff */
[C---:B------:R-:W-:Y:S01]  /*8660*/  FMUL R0, R24.reuse, R8 ;  /* 0x0000000818007220 */ /* 0x040fe20000400000 */
[----:B------:R-:W-:Y:S01]  /*8670*/  F2FP.TF32.F32.PACK_B R30, R30 ;  /* 0x0000001eff1e723e */ /* 0x000fe200024050ff */
[----:B------:R-:W-:Y:S01]  /*8680*/  FMUL R2, R24, R9 ;  /* 0x0000000918027220 */ /* 0x000fe20000400000 */
[----:B------:R-:W-:Y:S01]  /*8690*/  F2FP.TF32.F32.PACK_B R31, R31 ;  /* 0x0000001fff1f723e */ /* 0x000fe200024050ff */
[C---:B------:R-:W-:Y:S01]  /*86a0*/  FFMA R32, R27.reuse, R20, R0 ;  /* 0x000000141b207223 */ /* 0x040fe20000000000 */
[----:B------:R-:W-:Y:S01]  /*86b0*/  LOP3.LUT R20, R54, 0xffffe000, RZ, 0xc0, !PT ;  /* 0xffffe00036147812 */ /* 0x000fe200078ec0ff */
[----:B------:R-:W-:Y:S01]  /*86c0*/  FFMA R33, R27, R21, R2 ;  /* 0x000000151b217223 */ /* 0x000fe20000000002 */
[----:B------:R-:W-:Y:S01]  /*86d0*/  LOP3.LUT R21, R49, 0xffffe000, RZ, 0xc0, !PT ;  /* 0xffffe00031157812 */ /* 0x000fe200078ec0ff */
[----:B------:R1:W-:Y:S01]  /*86e0*/  STSM.16.M88.4 [R82+0x2400], R28 ;  /* 0x0024001c52007844 */ /* 0x0003e20000000200 */
[----:B------:R-:W-:Y:S01]  /*86f0*/  F2FP.TF32.F32.PACK_B R32, R32 ;  /* 0x00000020ff20723e */ /* 0x000fe200024050ff */
[C---:B------:R-:W-:Y:S01]  /*8700*/  FFMA R34, R27.reuse, R20, R3 ;  /* 0x000000141b227223 */ /* 0x040fe20000000003 */
[----:B------:R-:W-:Y:S01]  /*8710*/  LOP3.LUT R20, R50, 0xffffe000, RZ, 0xc0, !PT ;  /* 0xffffe00032147812 */ /* 0x000fe200078ec0ff */
[C---:B------:R-:W-:Y:S01]  /*8720*/  FMUL R5, R24.reuse, R12 ;  /* 0x0000000c18057220 */ /* 0x040fe20000400000 */
[----:B------:R-:W-:Y:S01]  /*8730*/  F2FP.TF32.F32.PACK_B R33, R33 ;  /* 0x00000021ff21723e */ /* 0x000fe200024050ff */
[C---:B------:R-:W-:Y:S01]  /*8740*/  FMUL R6, R24.reuse, R13 ;  /* 0x0000000d18067220 */ /* 0x040fe20000400000 */
[----:B------:R-:W-:Y:S01]  /*8750*/  F2FP.TF32.F32.PACK_B R34, R34 ;  /* 0x00000022ff22723e */ /* 0x000fe200024050ff */
[----:B------:R-:W-:Y:S01]  /*8760*/  FMUL R7, R24, R14 ;  /* 0x0000000e18077220 */ /* 0x000fe20000400000 */
[----:B------:R-:W-:Y:S01]  /*8770*/  FFMA R35, R27, R41, R4 ;  /* 0x000000291b237223 */ /* 0x000fe20000000004 */
[----:B------:R-:W-:Y:S01]  /*8780*/  LOP3.LUT R41, R51, 0xffffe000, RZ, 0xc0, !PT ;  /* 0xffffe00033297812 */ /* 0x000fe200078ec0ff */
[C---:B------:R-:W-:Y:S01]  /*8790*/  FFMA R36, R27.reuse, R26, R5 ;  /* 0x0000001a1b247223 */ /* 0x040fe20000000005 */
[----:B------:R-:W-:Y:S01]  /*87a0*/  LOP3.LUT R26, R46, 0xffffe000, RZ, 0xc0, !PT ;  /* 0xffffe0002e1a7812 */ /* 0x000fe200078ec0ff */
[C---:B------:R-:W-:Y:S01]  /*87b0*/  FFMA R37, R27.reuse, R21, R6 ;  /* 0x000000151b257223 */ /* 0x040fe20000000006 */
[----:B------:R-:W-:Y:S01]  /*87c0*/  FMUL R8, R24, R15 ;  /* 0x0000000f18087220 */ /* 0x000fe20000400000 */
[----:B------:R-:W-:Y:S01]  /*87d0*/  FFMA R38, R27, R20, R7 ;  /* 0x000000141b267223 */ /* 0x000fe20000000007 */
[----:B------:R-:W-:Y:S01]  /*87e0*/  LOP3.LUT R20, R44, 0xffffe000, RZ, 0xc0, !PT ;  /* 0xffffe0002c147812 */ /* 0x000fe200078ec0ff */
[C---:B------:R-:W-:Y:S01]  /*87f0*/  FMUL R9, R24.reuse, R16 ;  /* 0x0000001018097220 */ /* 0x040fe20000400000 */
[----:B------:R-:W-:Y:S01]  /*8800*/  LOP3.LUT R21, R45, 0xffffe000, RZ, 0xc0, !PT ;  /* 0xffffe0002d157812 */ /* 0x000fe200078ec0ff */
[----:B------:R-:W-:Y:S01]  /*8810*/  FFMA R39, R27, R41, R8 ;  /* 0x000000291b277223 */ /* 0x000fe20000000008 */
[C---:B------:R-:W-:Y:S01]  /*8820*/  FMUL R10, R24.reuse, R17 ;  /* 0x00000011180a7220 */ /* 0x040fe20000400000 */
[C---:B------:R-:W-:Y:S01]  /*8830*/  FMUL R11, R24.reuse, R18 ;  /* 0x00000012180b7220 */ /* 0x040fe20000400000 */
[----:B------:R-:W-:Y:S01]  /*8840*/  LOP3.LUT R41, R47, 0xffffe000, RZ, 0xc0, !PT ;  /* 0xffffe0002f297812 */ /* 0x000fe200078ec0ff */
[----:B------:R-:W-:Y:S01]  /*8850*/  FMUL R12, R24, R19 ;  /* 0x00000013180c7220 */ /* 0x000fe20000400000 */
[----:B------:R-:W-:Y:S02]  /*8860*/  F2FP.TF32.F32.PACK_B R35, R35 ;  /* 0x00000023ff23723e */ /* 0x000fe400024050ff */
[----:B------:R-:W-:Y:S02]  /*8870*/  F2FP.TF32.F32.PACK_B R36, R36 ;  /* 0x00000024ff24723e */ /* 0x000fe400024050ff */
[----:B------:R-:W-:Y:S01]  /*8880*/  F2FP.TF32.F32.PACK_B R37, R37 ;  /* 0x00000025ff25723e */ /* 0x000fe200024050ff */
[----:B------:R2:W-:Y:S01]  /*8890*/  STSM.16.M88.4 [R80+0x2400], R32 ;  /* 0x0024002050007844 */ /* 0x0005e20000000200 */
[----:B------:R-:W-:Y:S01]  /*88a0*/  F2FP.TF32.F32.PACK_B R38, R38 ;  /* 0x00000026ff26723e */ /* 0x000fe200024050ff */
[C---:B-1----:R-:W-:Y:S01]  /*88b0*/  FFMA R28, R27.reuse, R20, R9 ;  /* 0x000000141b1c7223 */ /* 0x042fe20000000009 */
[C---:B------:R-:W-:Y:S01]  /*88c0*/  FFMA R29, R27.reuse, R21, R10 ;  /* 0x000000151b1d7223 */ /* 0x040fe2000000000a */
[C---:B------:R-:W-:Y:S01]  /*88d0*/  FFMA R30, R27.reuse, R26, R11 ;  /* 0x0000001a1b1e7223 */ /* 0x040fe2000000000b */
[----:B------:R-:W-:Y:S01]  /*88e0*/  FFMA R31, R27, R41, R12 ;  /* 0x000000291b1f7223 */ /* 0x000fe2000000000c */
[----:B------:R-:W-:Y:S02]  /*88f0*/  F2FP.TF32.F32.PACK_B R39, R39 ;  /* 0x00000027ff27723e */ /* 0x000fe400024050ff */
[----:B------:R-:W-:Y:S02]  /*8900*/  F2FP.TF32.F32.PACK_B R28, R28 ;  /* 0x0000001cff1c723e */ /* 0x000fe400024050ff */
[----:B------:R-:W-:Y:S01]  /*8910*/  F2FP.TF32.F32.PACK_B R29, R29 ;  /* 0x0000001dff1d723e */ /* 0x000fe200024050ff */
[----:B------:R2:W-:Y:S01]  /*8920*/  STSM.16.M88.4 [R84+0x2000], R36 ;  /* 0x0020002454007844 */ /* 0x0005e20000000200 */
[----:B------:R-:W-:Y:S02]  /*8930*/  F2FP.TF32.F32.PACK_B R30, R30 ;  /* 0x0000001eff1e723e */ /* 0x000fe400024050ff */
[----:B------:R-:W-:Y:S05]  /*8940*/  F2FP.TF32.F32.PACK_B R31, R31 ;  /* 0x0000001fff1f723e */ /* 0x000fea00024050ff */
[----:B------:R2:W-:Y:S01]  /*8950*/  STSM.16.M88.4 [R81+0x2000], R28 ;  /* 0x0020001c51007844 */ /* 0x0005e20000000200 */
[----:B------:R-:W-:Y:S01]  /*8960*/  @!PT LDS RZ, [RZ] ;  /* 0x00000000fffff984 */ /* 0x000fe20000000800 */
[----:B------:R-:W-:Y:S01]  /*8970*/  @!PT LDS RZ, [RZ] ;  /* 0x00000000fffff984 */ /* 0x000fe20000000800 */
[----:B------:R-:W-:Y:S01]  /*8980*/  @!PT LDS RZ, [RZ] ;  /* 0x00000000fffff984 */ /* 0x000fe20000000800 */
[----:B------:R-:W-:Y:S01]  /*8990*/  @!PT LDS RZ, [RZ] ;  /* 0x00000000fffff984 */ /* 0x000fe20000000800 */
[----:B------:R1:W-:Y:S07]  /*89a0*/  MEMBAR.ALL.CTA ;  /* 0x0000000000007992 */ /* 0x0003ee0000008000 */
[----:B-1----:R-:W1:Y:S02]  /*89b0*/  FENCE.VIEW.ASYNC.S ;  /* 0x00000000000073c6 */ /* 0x002e640000000000 */
[----:B-1----:R-:W-:Y:S06]  /*89c0*/  BAR.SYNC.DEFER_BLOCKING 0x1, 0x80 ;  /* 0x0042000000007b1d */ /* 0x002fec0000010000 */
[----:B------:R-:W-:Y:S05]  /*89d0*/  @P0 BRA `(.L_x_104) ;  /* 0x0000000000200947 */ /* 0x000fea0003800000 */
[----:B------:R-:W1:Y:S01]  /*89e0*/  LDCU.64 UR6, c[0x0][0x348] ;  /* 0x00006900ff0677ac */ /* 0x000e620008000a00 */
[----:B------:R-:W-:Y:S02]  /*89f0*/  UIADD3 UR40, UPT, UPT, UR49, 0x2400, URZ ;  /* 0x0000240031287890 */ /* 0x000fe4000fffe0ff */
[----:B------:R-:W-:Y:S02]  /*8a00*/  UIADD3 UR41, UPT, UPT, UR52, 0x20, URZ ;  /* 0x0000002034297890 */ /* 0x000fe4000fffe0ff */
[----:B-1----:R-:W-:Y:S04]  /*8a10*/  UIADD3 UR4, UP0, UPT, UR6, 0x780, URZ ;  /* 0x0000078006047890 */ /* 0x002fe8000ff1e0ff */
[----:B------:R-:W-:Y:S09]  /*8a20*/  UIADD3.X UR5, UPT, UPT, URZ, UR7, URZ, UP0, !UPT ;  /* 0x00000007ff057290 */ /* 0x000ff200087fe4ff */
[----:B------:R1:W-:Y:S01]  /*8a30*/  UTMASTG.5D [UR40], [UR4] ;  /* 0x00000028040073b5 */ /* 0x0003e20008020000 */
[----:B------:R0:W-:Y:S01]  /*8a40*/  UTMACMDFLUSH ;  /* 0x00000000000079b7 */ /* 0x0001e20000000000 */
[----:B-1----:R-:W-:Y:S04]  /*8a50*/  DEPBAR.LE SB0, 0x1 ;  /* 0x000080400000791a */ /* 0x002fe80000000000 */
.L_x_104:
[----:B------:R-:W-:Y:S05]  /*8a60*/  BSYNC.RECONVERGENT B0 ;  /* 0x0000000000007941 */ /* 0x000fea0003800200 */
.L_x_103:
[----:B------:R-:W-:Y:S01]  /*8a70*/  BAR.SYNC.DEFER_BLOCKING 0x1, 0x80 ;  /* 0x0042000000007b1d */ /* 0x000fe20000010000 */
[----:B------:R-:W-:Y:S04]  /*8a80*/  UIADD3 UR4, UPT, UPT, UR51, 0x1, URZ ;  /* 0x0000000133047890 */ /* 0x000fe8000fffe0ff */
[----:B------:R-:W-:Y:S04]  /*8a90*/  UISETP.NE.AND UP0, UPT, UR4, 0x4, UPT ;  /* 0x000000040400788c */ /* 0x000fe8000bf05270 */
[----:B------:R-:W-:Y:S01]  /*8aa0*/  USEL UR50, UR4, URZ, UP0 ;  /* 0x000000ff04327287 */ /* 0x000fe20008000000 */
[----:B------:R1:W-:Y:S01]  /*8ab0*/  @P6 SYNCS.ARRIVE.TRANS64.RED.A1T0 RZ, [R40+URZ], RZ ;  /* 0x000000ff28ff69a7 */ /* 0x0003e200081004ff */
[----:B------:R-:W-:Y:S01]  /*8ac0*/  BSSY B1, `(.L_x_105) ;  /* 0x0000018000017945 */ /* 0x000fe20003800000 */
[----:B------:R-:W3:Y:S02]  /*8ad0*/  @P6 SYNCS.PHASECHK.TRANS64.TRYWAIT P0, [R91+URZ+0x80], R92 ;  /* 0x0000805c5b0065a7 */ /* 0x000ee400080011ff */
[----:B---3--:R-:W-:Y:S01]  /*8ae0*/  @P6 SEL R87, RZ, 0x1, !P0 ;  /* 0x00000001ff576807 */ /* 0x008fe20004000000 */
[----:B-1----:R-:W-:Y:S06]  /*8af0*/  @!P6 BRA `(.L_x_106) ;  /* 0x000000000050e947 */ /* 0x002fec0003800000 */
        /* <DEDUP_REMOVED lines=8> */
[----:B------:R-:W-:Y:S04]  /*8b80*/  SHF.L.U32 R4, R66, 0x1f, RZ ;  /* 0x0000001f42047819 */ /* 0x000fe800000006ff */
[----:B------:R-:W1:Y:S02]  /*8b90*/  SYNCS.PHASECHK.TRANS64.TRYWAIT P0, [R91+URZ+0x80], R4 ;  /* 0x000080045b0075a7 */ /* 0x000e6400080011ff */
[----:B-1----:R-:W-:Y:S05]  /*8ba0*/  @!P0 BRA `(.L_x_109) ;  /* 0x0000001c00ec8947 */ /* 0x002fea0003800000 */
.L_x_108:
[----:B------:R-:W-:Y:S05]  /*8bb0*/  BSYNC B0 ;  /* 0x0000000000007941 */ /* 0x000fea0003800000 */
.L_x_107:
        /* <DEDUP_REMOVED lines=8> */
.L_x_106:
[----:B------:R-:W-:Y:S05]  /*8c40*/  BSYNC B1 ;  /* 0x0000000000017941 */ /* 0x000fea0003800000 */
.L_x_105:
[----:B-1----:R-:W-:Y:S05]  /*8c50*/  VIADD R3, R25, 0x40 ;  /* 0x0000004019037836 */ /* 0x002fea0000000000 */
[----:B------:R-:W-:Y:S04]  /*8c60*/  SHF.R.U32.HI R3, RZ, 0x15, R3 ;  /* 0x00000015ff037819 */ /* 0x000fe80000011603 */
[----:B------:R-:W-:Y:S11]  /*8c70*/  LOP3.LUT P0, RZ, R3, 0x3, R70, 0x48, !PT ;  /* 0x0000000303ff7812 */ /* 0x000ff60007804846 */
[----:B------:R-:W-:Y:S02]  /*8c80*/  @!UPT UIADD3 URZ, UPT, UPT, URZ, URZ, URZ ;  /* 0x000000fffffff290 */ /* 0x000fe4000fffe0ff */
[----:B------:R-:W-:Y:S05]  /*8c90*/  @!P0 BRA `(.L_x_110) ;  /* 0x0000000000408947 */ /* 0x000fea0003800000 */
[----:B------:R-:W1:Y:S01]  /*8ca0*/  LDCU.64 UR8, c[0x4][0x70] ;  /* 0x01000e00ff0877ac */ /* 0x000e620008000a00 */
[----:B------:R-:W-:Y:S01]  /*8cb0*/  MOV R3, 0x0 ;  /* 0x0000000000037802 */ /* 0x000fe20000000f00 */
[----:B------:R-:W-:Y:S02]  /*8cc0*/  HFMA2 R12, -RZ, RZ, 0, 5.9604644775390625e-08 ;  /* 0x00000001ff0c7431 */ /* 0x000fe400000001ff */
[----:B------:R-:W-:Y:S02]  /*8cd0*/  IMAD.MOV.U32 R8, RZ, RZ, 0x192 ;  /* 0x00000192ff087424 */ /* 0x000fe400078e00ff */
[----:B------:R-:W-:Y:S01]  /*8ce0*/  IMAD.MOV.U32 R13, RZ, RZ, RZ ;  /* 0x000000ffff0d7224 */ /* 0x000fe200078e00ff */
[----:B------:R-:W5:Y:S01]  /*8cf0*/  LDCU.64 UR6, c[0x4][0x78] ;  /* 0x01000f00ff0677ac */ /* 0x000f620008000a00 */
[----:B------:R-:W2:Y:S01]  /*8d00*/  LDC.64 R2, c[0x4][R3] ;  /* 0x0100000003027b82 */ /* 0x000ea20000000a00 */
[----:B------:R-:W3:Y:S01]  /*8d10*/  LDCU.64 UR4, c[0x4][0x10] ;  /* 0x01000200ff0477ac */ /* 0x000ee20008000a00 */
[----:B-1----:R-:W-:Y:S01]  /*8d20*/  MOV R5, UR9 ;  /* 0x0000000900057c02 */ /* 0x002fe20008000f00 */
[----:B------:R-:W-:Y:S01]  /*8d30*/  IMAD.U32 R4, RZ, RZ, UR8 ;  /* 0x00000008ff047e24 */ /* 0x000fe2000f8e00ff */
[----:B-----5:R-:W-:Y:S01]  /*8d40*/  MOV R7, UR7 ;  /* 0x0000000700077c02 */ /* 0x020fe20008000f00 */
[----:B------:R-:W-:Y:S01]  /*8d50*/  IMAD.U32 R6, RZ, RZ, UR6 ;  /* 0x00000006ff067e24 */ /* 0x000fe2000f8e00ff */
[----:B---3--:R-:W-:Y:S01]  /*8d60*/  MOV R11, UR5 ;  /* 0x00000005000b7c02 */ /* 0x008fe20008000f00 */
[----:B------:R-:W-:Y:S02]  /*8d70*/  IMAD.U32 R10, RZ, RZ, UR4 ;  /* 0x00000004ff0a7e24 */ /* 0x000fe4000f8e00ff */
[----:B------:R-:W-:Y:S07]  /*8d80*/  LEPC R20, `(.L_x_110) ;  /* 0x000000001014794e */ /* 0x000fee0000000000 */
[----:B--2-4-:R-:W-:Y:S05]  /*8d90*/  CALL.ABS.NOINC R2 ;  /* 0x0000000002007343 */ /* 0x014fea0003c00000 */
.L_x_110:
[----:B---3--:R-:W-:Y:S01]  /*8da0*/  LOP3.LUT R20, R56, 0xffffe000, RZ, 0xc0, !PT ;  /* 0xffffe00038147812 */ /* 0x008fe200078ec0ff */
[----:B------:R-:W-:Y:S05]  /*8db0*/  WARPSYNC.ALL ;  /* 0x0000000000007948 */ /* 0x000fea0003800000 */
[----:B------:R-:W-:Y:S01]  /*8dc0*/  R2UR UR4, R25 ;  /* 0x00000000190472ca */ /* 0x000fe200000e0000 */
[----:B------:R-:W-:Y:S01]  /*8dd0*/  IMAD.U32 R91, RZ, RZ, UR50 ;  /* 0x00000032ff5b7e24 */ /* 0x000fe2000f8e00ff */
[----:B------:R-:W-:Y:S01]  /*8de0*/  LOP3.LUT R21, R57, 0xffffe000, RZ, 0xc0, !PT ;  /* 0xffffe00039157812 */ /* 0x000fe200078ec0ff */
[----:B------:R-:W-:Y:S01]  /*8df0*/  BSSY.RECONVERGENT B0, `(.L_x_111) ;  /* 0x000005b000007945 */ /* 0x000fe20003800200 */
[----:B------:R-:W-:Y:S02]  /*8e00*/  LOP3.LUT R41, R58, 0xffffe000, RZ, 0xc0, !PT ;  /* 0xffffe0003a297812 */ /* 0x000fe400078ec0ff */
[----:B----4-:R-:W-:Y:S02]  /*8e10*/  LOP3.LUT R26, R54, 0xffffe000, RZ, 0xc0, !PT ;  /* 0xffffe000361a7812 */ /* 0x010fe400078ec0ff */
[----:B------:R-:W-:Y:S02]  /*8e20*/  LOP3.LUT R40, R50, 0xffffe000, RZ, 0xc0, !PT ;  /* 0xffffe00032287812 */ /* 0x000fe400078ec0ff */
[----:B------:R-:W-:Y:S02]  /*8e30*/  ISETP.NE.AND P6, PT, R79, RZ, PT ;  /* 0x000000ff4f00720c */ /* 0x000fe40003fc5270 */
[----:B------:R-:W-:Y:S01]  /*8e40*/  ISETP.NE.AND P0, PT, R68, RZ, PT ;  /* 0x000000ff4400720c */ /* 0x000fe20003f05270 */
[----:B------:R-:W1:Y:S01]  /*8e50*/  LDTM.16dp128bit.x8 R4, tmem[UR4+0x40] ;  /* 0x00004004000479ee */ /* 0x000e620008180000 */
[----:B------:R-:W-:Y:S09]  /*8e60*/  LEA R93, R85, UR49, 0x3 ;  /* 0x00000031555d7c11 */ /* 0x000ff2000f8e18ff */
[----:B------:R-:W-:Y:S05]  /*8e70*/  @P6 LEA R91, R91, UR49, 0x3 ;  /* 0x000000315b5b6c11 */ /* 0x000fea000f8e18ff */
[----:B------:R-:W-:Y:S01]  /*8e80*/  @P6 VIADD R92, R91, 0xa0 ;  /* 0x000000a05b5c6836 */ /* 0x000fe20000000000 */
[----:B------:R-:W-:Y:S04]  /*8e90*/  @P6 SHF.L.U32 R91, R66, 0x1f, RZ ;  /* 0x0000001f425b6819 */ /* 0x000fe800000006ff */
[----:B------:R-:W-:Y:S01]  /*8ea0*/  @P6 PRMT R92, R89, 0x654, R92 ;  /* 0x00000654595c6816 */ /* 0x000fe2000000005c */
[C---:B-1----:R-:W-:Y:S01]  /*8eb0*/  FMUL R0, R24.reuse, R4 ;  /* 0x0000000418007220 */ /* 0x042fe20000400000 */
[C---:B------:R-:W-:Y:S01]  /*8ec0*/  FMUL R2, R24.reuse, R5 ;  /* 0x0000000518027220 */ /* 0x040fe20000400000 */
[C---:B------:R-:W-:Y:S01]  /*8ed0*/  FMUL R3, R24.reuse, R10 ;  /* 0x0000000a18037220 */ /* 0x040fe20000400000 */
[----:B------:R-:W-:Y:S01]  /*8ee0*/  FMUL R4, R24, R11 ;  /* 0x0000000b18047220 */ /* 0x000fe20000400000 */
[C---:B--2---:R-:W-:Y:S01]  /*8ef0*/  FFMA R28, R27.reuse, R20, R0 ;  /* 0x000000141b1c7223 */ /* 0x044fe20000000000 */
[----:B------:R-:W-:Y:S01]  /*8f00*/  LOP3.LUT R20, R52, 0xffffe000, RZ, 0xc0, !PT ;  /* 0xffffe00034147812 */ /* 0x000fe200078ec0ff */
        /* <DEDUP_REMOVED lines=14> */
[----:B------:R-:W-:Y:S01]  /*8ff0*/  FFMA R32, R27, R20, R0 ;  /* 0x000000141b207223 */ /* 0x000fe20000000000 */
        /* <DEDUP_REMOVED lines=12> */
[C---:B------:R-:W-:Y:S01]  /*90c0*/  FFMA R35, R27.reuse, R20, R4 ;  /* 0x000000141b237223 */ /* 0x040fe20000000004 */
[----:B------:R-:W-:Y:S01]  /*90d0*/  LOP3.LUT R20, R44, 0xffffe000, RZ, 0xc0, !PT ;  /* 0xffffe0002c147812 */ /* 0x000fe200078ec0ff */
[C---:B------:R-:W-:Y:S01]  /*90e0*/  FMUL R8, R24.reuse, R15 ;  /* 0x0000000f18087220 */ /* 0x040fe20000400000 */
[C---:B------:R-:W-:Y:S01]  /*90f0*/  FFMA R36, R27.reuse, R26, R5 ;  /* 0x0000001a1b247223 */ /* 0x040fe20000000005 */
[C---:B------:R-:W-:Y:S01]  /*9100*/  FFMA R37, R27.reuse, R21, R6 ;  /* 0x000000151b257223 */ /* 0x040fe20000000006 */
[----:B------:R-:W-:Y:S01]  /*9110*/  FFMA R38, R27, R40, R7 ;  /* 0x000000281b267223 */ /* 0x000fe20000000007 */
[C---:B------:R-:W-:Y:S01]  /*9120*/  FMUL R9, R24.reuse, R16 ;  /* 0x0000001018097220 */ /* 0x040fe20000400000 */
[----:B------:R-:W-:Y:S01]  /*9130*/  LOP3.LUT R21, R45, 0xffffe000, RZ, 0xc0, !PT ;  /* 0xffffe0002d157812 */ /* 0x000fe200078ec0ff */
[----:B------:R-:W-:Y:S01]  /*9140*/  FFMA R39, R27, R41, R8 ;  /* 0x000000291b277223 */ /* 0x000fe20000000008 */
[----:B------:R-:W-:Y:S01]  /*9150*/  FMUL R10, R24, R17 ;  /* 0x00000011180a7220 */ /* 0x000fe20000400000 */
[----:B------:R-:W-:Y:S01]  /*9160*/  LOP3.LUT R26, R46, 0xffffe000, RZ, 0xc0, !PT ;  /* 0xffffe0002e1a7812 */ /* 0x000fe200078ec0ff */
        /* <DEDUP_REMOVED lines=35> */
.L_x_112:
[----:B------:R-:W-:Y:S05]  /*93a0*/  BSYNC.RECONVERGENT B0 ;  /* 0x0000000000007941 */ /* 0x000fea0003800200 */
.L_x_111:
        /* <DEDUP_REMOVED lines=20> */
.L_x_116:
[----:B------:R-:W-:Y:S05]  /*94f0*/  BSYNC B0 ;  /* 0x0000000000007941 */ /* 0x000fea0003800000 */
.L_x_115:
[----:B------:R-:W-:Y:S11]  /*9500*/  ISETP.NE.AND P0, PT, R88, RZ, PT ;  /* 0x000000ff5800720c */ /* 0x000ff60003f05270 */
[----:B------:R-:W-:Y:S02]  /*9510*/  @!UPT UIADD3 URZ, UPT, UPT, URZ, URZ, URZ ;  /* 0x000000fffffff290 */ /* 0x000fe4000fffe0ff */
[----:B-1----:R-:W-:Y:S01]  /*9520*/  @P0 IADD3 R0, PT, PT, R75, R90, RZ ;  /* 0x0000005a4b000210 */ /* 0x002fe20007ffe0ff */
[----:B------:R-:W-:Y:S05]  /*9530*/  @P0 WARPSYNC.ALL ;  /* 0x0000000000000948 */ /* 0x000fea0003800000 */
[----:B------:R1:W3:Y:S04]  /*9540*/  @P0 LDSM.16.M88.4 R56, [R85+UR49+0x400] ;  /* 0x000400315538083b */ /* 0x0002e80008000200 */
[----:B------:R1:W4:Y:S04]  /*9550*/  @P0 LDSM.16.M88.4 R52, [R2+0x400] ;  /* 0x000400000234083b */ /* 0x0003280000000200 */
[----:B------:R1:W1:Y:S04]  /*9560*/  @P0 LDSM.16.M88.4 R48, [R90+0x400] ;  /* 0x000400005a30083b */ /* 0x0002680000000200 */
[----:B------:R1:W1:Y:S02]  /*9570*/  @P0 LDSM.16.M88.4 R44, [R0+0x400] ;  /* 0x00040000002c083b */ /* 0x0002640000000200 */
.L_x_114:
[----:B------:R-:W-:Y:S05]  /*9580*/  BSYNC B1 ;  /* 0x0000000000017941 */ /* 0x000fea0003800000 */
.L_x_113:
        /* <DEDUP_REMOVED lines=10> */
[----:B------:R-:W2:Y:S01]  /*9630*/  LDCU.64 UR6, c[0x4][0x78] ;  /* 0x01000f00ff0677ac */ /* 0x000ea20008000a00 */
[----:B-1----:R-:W1:Y:S01]  /*9640*/  LDC.64 R2, c[0x4][R3] ;  /* 0x0100000003027b82 */ /* 0x002e620000000a00 */
[----:B------:R-:W3:Y:S01]  /*9650*/  LDCU.64 UR4, c[0x4][0x10] ;  /* 0x01000200ff0477ac */ /* 0x000ee20008000a00 */
[----:B-----5:R-:W-:Y:S01]  /*9660*/  MOV R5, UR9 ;  /* 0x0000000900057c02 */ /* 0x020fe20008000f00 */
[----:B------:R-:W-:Y:S01]  /*9670*/  IMAD.U32 R4, RZ, RZ, UR8 ;  /* 0x00000008ff047e24 */ /* 0x000fe2000f8e00ff */
[----:B--2---:R-:W-:Y:S01]  /*9680*/  MOV R7, UR7 ;  /* 0x0000000700077c02 */ /* 0x004fe20008000f00 */
[----:B------:R-:W-:Y:S01]  /*9690*/  IMAD.U32 R6, RZ, RZ, UR6 ;  /* 0x00000006ff067e24 */ /* 0x000fe2000f8e00ff */
[----:B---3--:R-:W-:Y:S01]  /*96a0*/  MOV R11, UR5 ;  /* 0x00000005000b7c02 */ /* 0x008fe20008000f00 */
[----:B------:R-:W-:Y:S02]  /*96b0*/  IMAD.U32 R10, RZ, RZ, UR4 ;  /* 0x00000004ff0a7e24 */ /* 0x000fe4000f8e00ff */
[----:B------:R-:W-:Y:S07]  /*96c0*/  LEPC R20, `(.L_x_118) ;  /* 0x000000001014794e */ /* 0x000fee0000000000 */
[----:B-1--4-:R-:W-:Y:S05]  /*96d0*/  CALL.ABS.NOINC R2 ;  /* 0x0000000002007343 */ /* 0x012fea0003c00000 */
.L_x_118:
[----:B------:R-:W-:Y:S01]  /*96e0*/  ISETP.NE.AND P0, PT, R68, RZ, PT ;  /* 0x000000ff4400720c */ /* 0x000fe20003f05270 */
[----:B------:R-:W-:Y:S05]  /*96f0*/  WARPSYNC.ALL ;  /* 0x0000000000007948 */ /* 0x000fea0003800000 */
[----:B------:R-:W-:Y:S01]  /*9700*/  R2UR UR4, R25 ;  /* 0x00000000190472ca */ /* 0x000fe200000e0000 */
[----:B------:R-:W5:Y:S01]  /*9710*/  S2UR UR5, SR_CgaCtaId ;  /* 0x00000000000579c3 */ /* 0x000f620000008800 */
[----:B-1-3--:R-:W-:Y:S01]  /*9720*/  LOP3.LUT R0, R56, 0xffffe000, RZ, 0xc0, !PT ;  /* 0xffffe00038007812 */ /* 0x00afe200078ec0ff */
[----:B------:R-:W-:Y:S01]  /*9730*/  BSSY.RECONVERGENT B0, `(.L_x_119) ;  /* 0x000005a000007945 */ /* 0x000fe20003800200 */
[----:B------:R-:W-:Y:S02]  /*9740*/  LOP3.LUT R2, R57, 0xffffe000, RZ, 0xc0, !PT ;  /* 0xffffe00039027812 */ /* 0x000fe400078ec0ff */
[----:B------:R-:W-:Y:S02]  /*9750*/  LOP3.LUT R3, R58, 0xffffe000, RZ, 0xc0, !PT ;  /* 0xffffe0003a037812 */ /* 0x000fe400078ec0ff */
[----:B------:R-:W-:Y:S02]  /*9760*/  LOP3.LUT R20, R59, 0xffffe000, RZ, 0xc0, !PT ;  /* 0xffffe0003b147812 */ /* 0x000fe400078ec0ff */
[----:B----4-:R-:W-:Y:S02]  /*9770*/  LOP3.LUT R21, R52, 0xffffe000, RZ, 0xc0, !PT ;  /* 0xffffe00034157812 */ /* 0x010fe400078ec0ff */
[----:B------:R-:W-:Y:S01]  /*9780*/  LOP3.LUT R26, R53, 0xffffe000, RZ, 0xc0, !PT ;  /* 0xffffe000351a7812 */ /* 0x000fe200078ec0ff */
[----:B------:R-:W1:Y:S01]  /*9790*/  LDTM.16dp128bit.x8 R4, tmem[UR4+0x60] ;  /* 0x00006004000479ee */ /* 0x000e620008180000 */
[----:B------:R-:W-:Y:S01]  /*97a0*/  R2UR UR4, R83 ;  /* 0x00000000530472ca */ /* 0x000fe200000e0000 */
[----:B------:R-:W-:Y:S01]  /*97b0*/  NOP ;  /* 0x0000000000007918 */ /* 0x000fe20000000000 */
[----:B--2---:R-:W-:Y:S02]  /*97c0*/  LOP3.LUT R29, R54, 0xffffe000, RZ, 0xc0, !PT ;  /* 0xffffe000361d7812 */ /* 0x004fe400078ec0ff */
[----:B------:R-:W-:Y:S02]  /*97d0*/  LOP3.LUT R28, R55, 0xffffe000, RZ, 0xc0, !PT ;  /* 0xffffe000371c7812 */ /* 0x000fe400078ec0ff */
[----:B------:R-:W-:Y:S02]  /*97e0*/  LOP3.LUT R31, R48, 0xffffe000, RZ, 0xc0, !PT ;  /* 0xffffe000301f7812 */ /* 0x000fe400078ec0ff */
[----:B------:R-:W-:Y:S02]  /*97f0*/  LOP3.LUT R30, R49, 0xffffe000, RZ, 0xc0, !PT ;  /* 0xffffe000311e7812 */ /* 0x000fe400078ec0ff */
[----:B------:R-:W-:Y:S02]  /*9800*/  LOP3.LUT R33, R50, 0xffffe000, RZ, 0xc0, !PT ;  /* 0xffffe00032217812 */ /* 0x000fe400078ec0ff */
[----:B------:R-:W-:Y:S01]  /*9810*/  LOP3.LUT R32, R51, 0xffffe000, RZ, 0xc0, !PT ;  /* 0xffffe00033207812 */ /* 0x000fe200078ec0ff */
[----:B------:R-:W-:Y:S01]  /*9820*/  UIADD3 UR4, UPT, UPT, UR4, 0xf0, URZ ;  /* 0x000000f004047890 */ /* 0x000fe2000fffe0ff */
[----:B------:R-:W-:Y:S02]  /*9830*/  LOP3.LUT R35, R44, 0xffffe000, RZ, 0xc0, !PT ;  /* 0xffffe0002c237812 */ /* 0x000fe400078ec0ff */
[----:B------:R-:W-:Y:S02]  /*9840*/  LOP3.LUT R34, R45, 0xffffe000, RZ, 0xc0, !PT ;  /* 0xffffe0002d227812 */ /* 0x000fe400078ec0ff */
[----:B------:R-:W-:Y:S02]  /*9850*/  LOP3.LUT R37, R46, 0xffffe000, RZ, 0xc0, !PT ;  /* 0xffffe0002e257812 */ /* 0x000fe400078ec0ff */
[----:B------:R-:W-:Y:S01]  /*9860*/  LOP3.LUT R36, R47, 0xffffe000, RZ, 0xc0, !PT ;  /* 0xffffe0002f247812 */ /* 0x000fe200078ec0ff */
[C---:B-1----:R-:W-:Y:S01]  /*9870*/  FMUL R4, R24.reuse, R4 ;  /* 0x0000000418047220 */ /* 0x042fe20000400000 */
[C---:B------:R-:W-:Y:S01]  /*9880*/  FMUL R5, R24.reuse, R5 ;  /* 0x0000000518057220 */ /* 0x040fe20000400000 */
[C---:B------:R-:W-:Y:S01]  /*9890*/  FMUL R6, R24.reuse, R6 ;  /* 0x0000000618067220 */ /* 0x040fe20000400000 */
[C---:B------:R-:W-:Y:S01]  /*98a0*/  FMUL R7, R24.reuse, R7 ;  /* 0x0000000718077220 */ /* 0x040fe20000400000 */
[C---:B------:R-:W-:Y:S01]  /*98b0*/  FFMA R4, R27.reuse, R0, R4 ;  /* 0x000000001b047223 */ /* 0x040fe20000000004 */
[C---:B------:R-:W-:Y:S01]  /*98c0*/  FMUL R8, R24.reuse, R8 ;  /* 0x0000000818087220 */ /* 0x040fe20000400000 */
[C---:B------:R-:W-:Y:S01]  /*98d0*/  FFMA R5, R27.reuse, R2, R5 ;  /* 0x000000021b057223 */ /* 0x040fe20000000005 */
[C---:B------:R-:W-:Y:S01]  /*98e0*/  FMUL R9, R24.reuse, R9 ;  /* 0x0000000918097220 */ /* 0x040fe20000400000 */
[C---:B------:R-:W-:Y:S01]  /*98f0*/  FFMA R6, R27.reuse, R3, R6 ;  /* 0x000000031b067223 */ /* 0x040fe20000000006 */
[----:B------:R-:W-:Y:S01]  /*9900*/  F2FP.TF32.F32.PACK_B R4, R4 ;  /* 0x00000004ff04723e */ /* 0x000fe200024050ff */
[C---:B------:R-:W-:Y:S01]  /*9910*/  FMUL R10, R24.reuse, R10 ;  /* 0x0000000a180a7220 */ /* 0x040fe20000400000 */
[----:B------:R-:W-:Y:S01]  /*9920*/  F2FP.TF32.F32.PACK_B R5, R5 ;  /* 0x00000005ff05723e */ /* 0x000fe200024050ff */
[C---:B------:R-:W-:Y:S01]  /*9930*/  FFMA R7, R27.reuse, R20, R7 ;  /* 0x000000141b077223 */ /* 0x040fe20000000007 */
[C---:B------:R-:W-:Y:S01]  /*9940*/  FMUL R11, R24.reuse, R11 ;  /* 0x0000000b180b7220 */ /* 0x040fe20000400000 */
[----:B-----5:R-:W-:Y:S01]  /*9950*/  UPRMT UR4, UR5, 0x654, UR4 ;  /* 0x0000065405047896 */ /* 0x020fe20008000004 */
[C---:B------:R-:W-:Y:S01]  /*9960*/  FFMA R8, R27.reuse, R21, R8 ;  /* 0x000000151b087223 */ /* 0x040fe20000000008 */
[C---:B------:R-:W-:Y:S01]  /*9970*/  FMUL R12, R24.reuse, R12 ;  /* 0x0000000c180c7220 */ /* 0x040fe20000400000 */
[C---:B------:R-:W-:Y:S01]  /*9980*/  FFMA R9, R27.reuse, R26, R9 ;  /* 0x0000001a1b097223 */ /* 0x040fe20000000009 */
[C---:B------:R-:W-:Y:S01]  /*9990*/  FMUL R13, R24.reuse, R13 ;  /* 0x0000000d180d7220 */ /* 0x040fe20000400000 */
[C---:B------:R-:W-:Y:S01]  /*99a0*/  FFMA R10, R27.reuse, R29, R10 ;  /* 0x0000001d1b0a7223 */ /* 0x040fe2000000000a */
[C---:B------:R-:W-:Y:S01]  /*99b0*/  FMUL R14, R24.reuse, R14 ;  /* 0x0000000e180e7220 */ /* 0x040fe20000400000 */
[C---:B------:R-:W-:Y:S01]  /*99c0*/  FFMA R11, R27.reuse, R28, R11 ;  /* 0x0000001c1b0b7223 */ /* 0x040fe2000000000b */
[C---:B------:R-:W-:Y:S01]  /*99d0*/  FMUL R15, R24.reuse, R15 ;  /* 0x0000000f180f7220 */ /* 0x040fe20000400000 */
[----:B------:R-:W-:Y:S01]  /*99e0*/  F2FP.TF32.F32.PACK_B R6, R6 ;  /* 0x00000006ff06723e */ /* 0x000fe200024050ff */
[C---:B------:R-:W-:Y:S01]  /*99f0*/  FFMA R12, R27.reuse, R31, R12 ;  /* 0x0000001f1b0c7223 */ /* 0x040fe2000000000c */
[----:B------:R-:W-:Y:S01]  /*9a00*/  F2FP.TF32.F32.PACK_B R7, R7 ;  /* 0x00000007ff07723e */ /* 0x000fe200024050ff */
[C---:B------:R-:W-:Y:S01]  /*9a10*/  FMUL R16, R24.reuse, R16 ;  /* 0x0000001018107220 */ /* 0x040fe20000400000 */
[C---:B------:R-:W-:Y:S01]  /*9a20*/  FFMA R13, R27.reuse, R30, R13 ;  /* 0x0000001e1b0d7223 */ /* 0x040fe2000000000d */
[C---:B------:R-:W-:Y:S01]  /*9a30*/  FMUL R17, R24.reuse, R17 ;  /* 0x0000001118117220 */ /* 0x040fe20000400000 */
[C---:B------:R-:W-:Y:S01]  /*9a40*/  FFMA R14, R27.reuse, R33, R14 ;  /* 0x000000211b0e7223 */ /* 0x040fe2000000000e */
[C---:B------:R-:W-:Y:S01]  /*9a50*/  FMUL R18, R24.reuse, R18 ;  /* 0x0000001218127220 */ /* 0x040fe20000400000 */
[C---:B------:R-:W-:Y:S01]  /*9a60*/  FFMA R15, R27.reuse, R32, R15 ;  /* 0x000000201b0f7223 */ /* 0x040fe2000000000f */
[----:B------:R-:W-:Y:S01]  /*9a70*/  FMUL R19, R24, R19 ;  /* 0x0000001318137220 */ /* 0x000fe20000400000 */
[----:B------:R-:W-:Y:S01]  /*9a80*/  F2FP.TF32.F32.PACK_B R8, R8 ;  /* 0x00000008ff08723e */ /* 0x000fe200024050ff */
[C---:B------:R-:W-:Y:S01]  /*9a90*/  FFMA R16, R27.reuse, R35, R16 ;  /* 0x000000231b107223 */ /* 0x040fe20000000010 */
[----:B------:R-:W-:Y:S01]  /*9aa0*/  F2FP.TF32.F32.PACK_B R9, R9 ;  /* 0x00000009ff09723e */ /* 0x000fe200024050ff */
[----:B------:R-:W-:Y:S01]  /*9ab0*/  SYNCS.ARRIVE.TRANS64.RED.A1T0 RZ, [UR4], RZ ;  /* 0x000000ffffff79a7 */ /* 0x000fe20008100404 */
[----:B------:R1:W-:Y:S01]  /*9ac0*/  STSM.16.M88.4 [R82+0x6400], R4 ;  /* 0x0064000452007844 */ /* 0x0003e20000000200 */
[----:B------:R-:W-:Y:S01]  /*9ad0*/  F2FP.TF32.F32.PACK_B R10, R10 ;  /* 0x0000000aff0a723e */ /* 0x000fe200024050ff */
[C---:B------:R-:W-:Y:S01]  /*9ae0*/  FFMA R17, R27.reuse, R34, R17 ;  /* 0x000000221b117223 */ /* 0x040fe20000000011 */
[----:B------:R-:W-:Y:S01]  /*9af0*/  F2FP.TF32.F32.PACK_B R11, R11 ;  /* 0x0000000bff0b723e */ /* 0x000fe200024050ff */
[C---:B------:R-:W-:Y:S01]  /*9b00*/  FFMA R18, R27.reuse, R37, R18 ;  /* 0x000000251b127223 */ /* 0x040fe20000000012 */
[----:B------:R-:W-:Y:S01]  /*9b10*/  FFMA R19, R27, R36, R19 ;  /* 0x000000241b137223 */ /* 0x000fe20000000013 */
[----:B------:R-:W-:Y:S02]  /*9b20*/  F2FP.TF32.F32.PACK_B R12, R12 ;  /* 0x0000000cff0c723e */ /* 0x000fe400024050ff */
[----:B------:R1:W-:Y:S01]  /*9b30*/  STSM.16.M88.4 [R80+0x6400], R8 ;  /* 0x0064000850007844 */ /* 0x0003e20000000200 */
[----:B------:R-:W-:Y:S02]  /*9b40*/  F2FP.TF32.F32.PACK_B R13, R13 ;  /* 0x0000000dff0d723e */ /* 0x000fe400024050ff */
[----:B------:R-:W-:Y:S02]  /*9b50*/  F2FP.TF32.F32.PACK_B R14, R14 ;  /* 0x0000000eff0e723e */ /* 0x000fe400024050ff */
        /* <DEDUP_REMOVED lines=16> */
[----:B------:R-:W-:Y:S02]  /*9c60*/  UIADD3 UR40, UPT, UPT, UR49, 0x6400, URZ ;  /* 0x0000640031287890 */ /* 0x000fe4000fffe0ff */
[----:B------:R-:W-:Y:S02]  /*9c70*/  UIADD3 UR41, UPT, UPT, UR52, 0x60, URZ ;  /* 0x0000006034297890 */ /* 0x000fe4000fffe0ff */
[----:B--2---:R-:W-:Y:S04]  /*9c80*/  UIADD3 UR4, UP0, UPT, UR6, 0x780, URZ ;  /* 0x0000078006047890 */ /* 0x004fe8000ff1e0ff */
[----:B------:R-:W-:Y:S09]  /*9c90*/  UIADD3.X UR5, UPT, UPT, URZ, UR7, URZ, UP0, !UPT ;  /* 0x00000007ff057290 */ /* 0x000ff200087fe4ff */
[----:B------:R2:W-:Y:S01]  /*9ca0*/  UTMASTG.5D [UR40], [UR4] ;  /* 0x00000028040073b5 */ /* 0x0005e20008020000 */
[----:B------:R0:W-:Y:S01]  /*9cb0*/  UTMACMDFLUSH ;  /* 0x00000000000079b7 */ /* 0x0001e20000000000 */
[----:B--2---:R-:W-:Y:S04]  /*9cc0*/  DEPBAR.LE SB0, 0x1 ;  /* 0x000080400000791a */ /* 0x004fe80000000000 */
.L_x_120:
[----:B------:R-:W-:Y:S05]  /*9cd0*/  BSYNC.RECONVERGENT B0 ;  /* 0x0000000000007941 */ /* 0x000fea0003800200 */
.L_x_119:
[----:B------:R-:W-:Y:S01]  /*9ce0*/  BAR.SYNC.DEFER_BLOCKING 0x1, 0x80 ;  /* 0x0042000000007b1d */ /* 0x000fe20000010000 */
[----:B------:R-:W-:Y:S01]  /*9cf0*/  UISETP.NE.AND UP0, UPT, UR54, -0x4, UPT ;  /* 0xfffffffc3600788c */ /* 0x000fe2000bf05270 */
[----:B------:R-:W-:Y:S08]  /*9d00*/  IADD3 R0, PT, PT, R22, 0x1, RZ ;  /* 0x0000000116007810 */ /* 0x000ff00007ffe0ff */
[----:B------:R-:W-:Y:S05]  /*9d10*/  BRA.U !UP0, `(.L_x_121) ;  /* 0x0000000108247547 */ /* 0x000fea000b800000 */
[----:B------:R-:W-:Y:S01]  /*9d20*/  ISETP.NE.AND P0, PT, R79, RZ, PT ;  /* 0x000000ff4f00720c */ /* 0x000fe20003f05270 */
[----:B------:R-:W-:Y:S01]  /*9d30*/  IMAD.U32 R2, RZ, RZ, UR51 ;  /* 0x00000033ff027e24 */ /* 0x000fe2000f8e00ff */
[----:B------:R-:W-:Y:S04]  /*9d40*/  UIADD3 UR4, UPT, UPT, UR51, 0x1, URZ ;  /* 0x0000000133047890 */ /* 0x000fe8000fffe0ff */
[----:B------:R-:W-:Y:S04]  /*9d50*/  UISETP.NE.AND UP0, UPT, UR4, 0x4, UPT ;  /* 0x000000040400788c */ /* 0x000fe8000bf05270 */
[----:B------:R-:W-:Y:S03]  /*9d60*/  USEL UR51, UR4, URZ, UP0 ;  /* 0x000000ff04337287 */ /* 0x000fe60008000000 */
[----:B------:R-:W-:Y:S05]  /*9d70*/  @P0 LEA R2, R2, UR49, 0x3 ;  /* 0x0000003102020c11 */ /* 0x000fea000f8e18ff */
[----:B------:R-:W-:Y:S05]  /*9d80*/  @P0 VIADD R2, R2, 0xa0 ;  /* 0x000000a002020836 */ /* 0x000fea0000000000 */
[----:B------:R-:W-:Y:S04]  /*9d90*/  @P0 PRMT R2, R89, 0x654, R2 ;  /* 0x0000065459020816 */ /* 0x000fe80000000002 */
[----:B------:R2:W-:Y:S03]  /*9da0*/  @P0 SYNCS.ARRIVE.TRANS64.RED.A1T0 RZ, [R2+URZ], RZ ;  /* 0x000000ff02ff09a7 */ /* 0x0005e600081004ff */
.L_x_121:
[----:B------:R-:W-:Y:S01]  /*9db0*/  R2UR UR5, R62 ;  /* 0x000000003e0572ca */ /* 0x000fe200000e0000 */
[----:B------:R-:W-:Y:S01]  /*9dc0*/  UISETP.NE.AND UP0, UPT, UR63, URZ, UPT ;  /* 0x000000ff3f00728c */ /* 0x000fe2000bf05270 */
[----:B------:R-:W-:Y:S01]  /*9dd0*/  R2UR UR4, R63 ;  /* 0x000000003f0472ca */ /* 0x000fe200000e0000 */
[----:B------:R-:W-:Y:S01]  /*9de0*/  UIADD3 UR54, UPT, UPT, UR54, 0x4, URZ ;  /* 0x0000000436367890 */ /* 0x000fe2000fffe0ff */
[----:B------:R-:W-:Y:S02]  /*9df0*/  R2UR UR50, R78 ;  /* 0x000000004e3272ca */ /* 0x000fe400000e0000 */
[----:B------:R-:W-:Y:S02]  /*9e00*/  ISETP.NE.AND P0, PT, R0, 0x2, PT ;  /* 0x000000020000780c */ /* 0x000fe40003f05270 */
[----:B------:R-:W-:Y:S02]  /*9e10*/  LOP3.LUT R64, R64, 0x1, RZ, 0x3c, !PT ;  /* 0x0000000140407812 */ /* 0x000fe400078e3cff */
[----:B--2---:R-:W-:Y:S02]  /*9e20*/  SEL R2, RZ, 0x1, P0 ;  /* 0x00000001ff027807 */ /* 0x004fe40000000000 */
[----:B------:R-:W-:Y:S01]  /*9e30*/  SEL R22, R0, RZ, P0 ;  /* 0x000000ff00167207 */ /* 0x000fe20000000000 */
[----:B------:R-:W-:Y:S01]  /*9e40*/  UIADD3 UR21, UPT, UPT, UR36, UR5, URZ ;  /* 0x0000000524157290 */ /* 0x000fe2000fffe0ff */
[----:B------:R-:W-:Y:S01]  /*9e50*/  LOP3.LUT R65, R65, R2, RZ, 0x3c, !PT ;  /* 0x0000000241417212 */ /* 0x000fe200078e3cff */
[----:B------:R-:W-:Y:S01]  /*9e60*/  UIADD3 UR28, UPT, UPT, UR37, UR4, URZ ;  /* 0x00000004251c7290 */ /* 0x000fe2000fffe0ff */
[----:B------:R-:W-:Y:S11]  /*9e70*/  BRA.U UP0, `(.L_x_122) ;  /* 0xffffffc500507547 */ /* 0x000ff6000b83ffff */
[----:B------:R-:W-:-:S13]  /*9e80*/  R2UR UR4, R73 ;  /* 0x00000000490472ca */ /* 0x000fda00000e0000 */
[----:B------:R-:W-:-:S09]  /*9e90*/  UISETP.NE.AND UP0, UPT, UR4, URZ, UPT ;  /* 0x000000ff0400728c */ /* 0x000fd2000bf05270 */
[----:B------:R-:W-:Y:S05]  /*9ea0*/  BRA.U !UP0, `(.L_x_123) ;  /* 0x0000000108487547 */ /* 0x000fea000b800000 */
[----:B------:R-:W2:Y:S02]  /*9eb0*/  LDCU.64 UR4, c[0x0][0x990] ;  /* 0x00013200ff0477ac */ /* 0x000ea40008000a00 */
[----:B--2---:R-:W-:-:S04]  /*9ec0*/  UISETP.NE.U32.AND UP0, UPT, UR4, URZ, UPT ;  /* 0x000000ff0400728c */ /* 0x004fc8000bf05070 */
[----:B------:R-:W-:-:S09]  /*9ed0*/  UISETP.NE.AND.EX UP0, UPT, UR5, URZ, UPT, UP0 ;  /* 0x000000ff0500728c */ /* 0x000fd2000bf05300 */
[----:B------:R-:W-:Y:S05]  /*9ee0*/  BRA.U UP0, `(.L_x_124) ;  /* 0x00000001000c7547 */ /* 0x000fea000b800000 */
[----:B------:R-:W-:-:S13]  /*9ef0*/  FSETP.NEU.AND P0, PT, R27, RZ, PT ;  /* 0x000000ff1b00720b */ /* 0x000fda0003f0d000 */
[----:B------:R-:W-:Y:S05]  /*9f00*/  @!P0 EXIT ;  /* 0x000000000000894d */ /* 0x000fea0003800000 */
[----:B------:R-:W-:Y:S05]  /*9f10*/  BRA `(.L_x_123) ;  /* 0x00000000002c7947 */ /* 0x000fea0003800000 */
.L_x_124:
[----:B------:R-:W-:Y:S01]  /*9f20*/  ISETP.NE.AND P0, PT, R77, RZ, PT ;  /* 0x000000ff4d00720c */ /* 0x000fe20003f05270 */
[----:B------:R-:W-:-:S12]  /*9f30*/  BSSY.RECONVERGENT B0, `(.L_x_123) ;  /* 0x0000009000007945 */ /* 0x000fd80003800200 */
[----:B------:R-:W-:Y:S05]  /*9f40*/  @P0 BRA `(.L_x_125) ;  /* 0x0000000000140947 */ /* 0x000fea0003800000 */
[----:B------:R-:W2:Y:S02]  /*9f50*/  LDCU.64 UR4, c[0x0][0x988] ;  /* 0x00013100ff0477ac */ /* 0x000ea40008000a00 */
[----:B--2---:R-:W-:-:S04]  /*9f60*/  ISETP.NE.U32.AND P0, PT, RZ, UR4, PT ;  /* 0x00000004ff007c0c */ /* 0x004fc8000bf05070 */
[----:B------:R-:W-:-:S13]  /*9f70*/  ISETP.NE.AND.EX P0, PT, RZ, UR5, PT, P0 ;  /* 0x00000005ff007c0c */ /* 0x000fda000bf05300 */
[----:B------:R-:W-:Y:S05]  /*9f80*/  @!P0 EXIT ;  /* 0x000000000000894d */ /* 0x000fea0003800000 */
[----:B------:R-:W-:Y:S05]  /*9f90*/  BRA `(.L_x_126) ;  /* 0x0000000000087947 */ /* 0x000fea0003800000 */
.L_x_125:
[----:B------:R-:W-:-:S13]  /*9fa0*/  FSETP.NEU.AND P0, PT, R27, RZ, PT ;  /* 0x000000ff1b00720b */ /* 0x000fda0003f0d000 */
[----:B------:R-:W-:Y:S05]  /*9fb0*/  @!P0 EXIT ;  /* 0x000000000000894d */ /* 0x000fea0003800000 */
.L_x_126:
[----:B------:R-:W-:Y:S05]  /*9fc0*/  BSYNC.RECONVERGENT B0 ;  /* 0x0000000000007941 */ /* 0x000fea0003800200 */
.L_x_123:
[----:B------:R-:W2:Y:S01]  /*9fd0*/  S2UR UR5, SR_CgaCtaId ;  /* 0x00000000000579c3 */ /* 0x000ea20000008800 */
[----:B------:R-:W-:Y:S01]  /*9fe0*/  ULEA UR4, UR51, UR49, 0x3 ;  /* 0x0000003133047291 */ /* 0x000fe2000f8e18ff */
[----:B------:R-:W-:-:S04]  /*9ff0*/  DEPBAR.LE SB0, 0x0 ;  /* 0x000080000000791a */ /* 0x000fc80000000000 */
[----:B------:R-:W-:-:S04]  /*a000*/  UIADD3 UR4, UPT, UPT, UR4, 0xa0, URZ ;  /* 0x000000a004047890 */ /* 0x000fc8000fffe0ff */
[----:B--2---:R-:W-:-:S09]  /*a010*/  UPRMT UR4, UR5, 0x654, UR4 ;  /* 0x0000065405047896 */ /* 0x004fd20008000004 */
[----:B------:R-:W-:Y:S01]  /*a020*/  SYNCS.ARRIVE.TRANS64.RED.A1T0 RZ, [UR4], RZ ;  /* 0x000000ffffff79a7 */ /* 0x000fe20008100404 */
[----:B------:R-:W-:Y:S05]  /*a030*/  EXIT ;  /* 0x000000000000794d */ /* 0x000fea0003800000 */
.L_x_19:
[----:B------:R-:W-:Y:S07]  /*a040*/  MOV R0, UR53 ;  /* 0x0000003500007c02 */ /* 0x000fee0008000f00 */
.L_x_127:
[----:B--2---:R2:W4:Y:S02]  /*a050*/  SYNCS.PHASECHK.TRANS64.TRYWAIT P0, [R0+URZ+0x40], R5 ;  /* 0x00004005000075a7 */ /* 0x00452400080011ff */
[----:B----4-:R-:W-:Y:S05]  /*a060*/  @!P0 NANOSLEEP.SYNCS 0x989680 ;  /* 0x009896800000895d */ /* 0x010fea0003900000 */
[----:B------:R-:W4:Y:S02]  /*a070*/  @!P0 SYNCS.PHASECHK.TRANS64 P0, [R0+URZ+0x40], R5 ;  /* 0x00004005000085a7 */ /* 0x000f2400080010ff */
[----:B----4-:R-:W-:Y:S05]  /*a080*/  @!P0 BRA `(.L_x_127) ;  /* 0xfffffffc00f08947 */ /* 0x010fea000383ffff */
[----:B------:R-:W-:Y:S05]  /*a090*/  BRA `(.L_x_18) ;  /* 0xffffff7c00707947 */ /* 0x000fea000383ffff */
.L_x_25:
[----:B------:R-:W-:Y:S07]  /*a0a0*/  MOV R0, UR53 ;  /* 0x0000003500007c02 */ /* 0x000fee0008000f00 */
.L_x_128:
[----:B-1----:R1:W2:Y:S02]  /*a0b0*/  SYNCS.PHASECHK.TRANS64.TRYWAIT P0, [R0+URZ+0x40], R5 ;  /* 0x00004005000075a7 */ /* 0x0022a400080011ff */
[----:B--2---:R-:W-:Y:S05]  /*a0c0*/  @!P0 NANOSLEEP.SYNCS 0x989680 ;  /* 0x009896800000895d */ /* 0x004fea0003900000 */
[----:B------:R-:W2:Y:S02]  /*a0d0*/  @!P0 SYNCS.PHASECHK.TRANS64 P0, [R0+URZ+0x40], R5 ;  /* 0x00004005000085a7 */ /* 0x000ea400080010ff */
[----:B--2---:R-:W-:Y:S05]  /*a0e0*/  @!P0 BRA `(.L_x_128) ;  /* 0xfffffffc00f08947 */ /* 0x004fea000383ffff */
[----:B------:R-:W-:Y:S05]  /*a0f0*/  BRA `(.L_x_24) ;  /* 0xffffff8400507947 */ /* 0x000fea000383ffff */
.L_x_29:
[----:B-1----:R-:W-:-:S07]  /*a100*/  MOV R0, UR57 ;  /* 0x0000003900007c02 */ /* 0x002fce0008000f00 */
.L_x_129:
[----:B-1----:R1:W2:Y:S02]  /*a110*/  SYNCS.PHASECHK.TRANS64.TRYWAIT P0, [R0+URZ+0xd0], R5 ;  /* 0x0000d005000075a7 */ /* 0x0022a400080011ff */
[----:B--2---:R-:W-:Y:S05]  /*a120*/  @!P0 NANOSLEEP.SYNCS 0x989680 ;  /* 0x009896800000895d */ /* 0x004fea0003900000 */
[----:B------:R-:W2:Y:S02]  /*a130*/  @!P0 SYNCS.PHASECHK.TRANS64 P0, [R0+URZ+0xd0], R5 ;  /* 0x0000d005000085a7 */ /* 0x000ea400080010ff */
[----:B--2---:R-:W-:Y:S05]  /*a140*/  @!P0 BRA `(.L_x_129) ;  /* 0xfffffffc00f08947 */ /* 0x004fea000383ffff */
[----:B------:R-:W-:Y:S05]  /*a150*/  BRA `(.L_x_130) ;  /* 0xffffff8800987947 */ /* 0x000fea000383ffff */
.L_x_33:
[----:B------:R-:W-:-:S07]  /*a160*/  MOV R0, UR4 ;  /* 0x0000000400007c02 */ /* 0x000fce0008000f00 */
.L_x_131:
[----:B-1----:R1:W2:Y:S02]  /*a170*/  SYNCS.PHASECHK.TRANS64.TRYWAIT P0, [R0+URZ], R3 ;  /* 0x00000003000075a7 */ /* 0x0022a400080011ff */
[----:B--2---:R-:W-:Y:S05]  /*a180*/  @!P0 NANOSLEEP.SYNCS 0x989680 ;  /* 0x009896800000895d */ /* 0x004fea0003900000 */
[----:B------:R-:W2:Y:S02]  /*a190*/  @!P0 SYNCS.PHASECHK.TRANS64 P0, [R0+URZ], R3 ;  /* 0x00000003000085a7 */ /* 0x000ea400080010ff */
[----:B--2---:R-:W-:Y:S05]  /*a1a0*/  @!P0 BRA `(.L_x_131) ;  /* 0xfffffffc00f08947 */ /* 0x004fea000383ffff */
[----:B------:R-:W-:Y:S05]  /*a1b0*/  BRA `(.L_x_132) ;  /* 0xffffff90002c7947 */ /* 0x000fea000383ffff */
.L_x_34:
[----:B------:R-:W-:-:S07]  /*a1c0*/  MOV R0, UR5 ;  /* 0x0000000500007c02 */ /* 0x000fce0008000f00 */
.L_x_133:
[----:B-1----:R1:W2:Y:S02]  /*a1d0*/  SYNCS.PHASECHK.TRANS64.TRYWAIT P0, [R0+URZ], R3 ;  /* 0x00000003000075a7 */ /* 0x0022a400080011ff */
[----:B--2---:R-:W-:Y:S05]  /*a1e0*/  @!P0 NANOSLEEP.SYNCS 0x989680 ;  /* 0x009896800000895d */ /* 0x004fea0003900000 */
[----:B------:R-:W2:Y:S02]  /*a1f0*/  @!P0 SYNCS.PHASECHK.TRANS64 P0, [R0+URZ], R3 ;  /* 0x00000003000085a7 */ /* 0x000ea400080010ff */
[----:B--2---:R-:W-:Y:S05]  /*a200*/  @!P0 BRA `(.L_x_133) ;  /* 0xfffffffc00f08947 */ /* 0x004fea000383ffff */
[----:B------:R-:W-:Y:S05]  /*a210*/  BRA `(.L_x_134) ;  /* 0xffffff90003c7947 */ /* 0x000fea000383ffff */
.L_x_35:
[----:B------:R-:W-:-:S07]  /*a220*/  MOV R0, UR5 ;  /* 0x0000000500007c02 */ /* 0x000fce0008000f00 */
.L_x_135:
[----:B-1----:R1:W2:Y:S02]  /*a230*/  SYNCS.PHASECHK.TRANS64.TRYWAIT P0, [R0+URZ], R3 ;  /* 0x00000003000075a7 */ /* 0x0022a400080011ff */
[----:B--2---:R-:W-:Y:S05]  /*a240*/  @!P0 NANOSLEEP.SYNCS 0x989680 ;  /* 0x009896800000895d */ /* 0x004fea0003900000 */
[----:B------:R-:W2:Y:S02]  /*a250*/  @!P0 SYNCS.PHASECHK.TRANS64 P0, [R0+URZ], R3 ;  /* 0x00000003000085a7 */ /* 0x000ea400080010ff */
[----:B--2---:R-:W-:Y:S05]  /*a260*/  @!P0 BRA `(.L_x_135) ;  /* 0xfffffffc00f08947 */ /* 0x004fea000383ffff */
[----:B------:R-:W-:Y:S05]  /*a270*/  BRA `(.L_x_136) ;  /* 0xffffff90004c7947 */ /* 0x000fea000383ffff */
.L_x_36:
[----:B------:R-:W-:-:S07]  /*a280*/  MOV R0, UR5 ;  /* 0x0000000500007c02 */ /* 0x000fce0008000f00 */
.L_x_137:
[----:B-1----:R1:W2:Y:S02]  /*a290*/  SYNCS.PHASECHK.TRANS64.TRYWAIT P0, [R0+URZ], R3 ;  /* 0x00000003000075a7 */ /* 0x0022a400080011ff */
[----:B--2---:R-:W-:Y:S05]  /*a2a0*/  @!P0 NANOSLEEP.SYNCS 0x989680 ;  /* 0x009896800000895d */ /* 0x004fea0003900000 */
[----:B------:R-:W2:Y:S02]  /*a2b0*/  @!P0 SYNCS.PHASECHK.TRANS64 P0, [R0+URZ], R3 ;  /* 0x00000003000085a7 */ /* 0x000ea400080010ff */
[----:B--2---:R-:W-:Y:S05]  /*a2c0*/  @!P0 BRA `(.L_x_137) ;  /* 0xfffffffc00f08947 */ /* 0x004fea000383ffff */
[----:B------:R-:W-:Y:S05]  /*a2d0*/  BRA `(.L_x_138) ;  /* 0xffffff90005c7947 */ /* 0x000fea000383ffff */
.L_x_37:
[----:B------:R-:W-:-:S07]  /*a2e0*/  MOV R0, UR5 ;  /* 0x0000000500007c02 */ /* 0x000fce0008000f00 */
.L_x_139:
[----:B-1----:R1:W2:Y:S02]  /*a2f0*/  SYNCS.PHASECHK.TRANS64.TRYWAIT P0, [R0+URZ], R3 ;  /* 0x00000003000075a7 */ /* 0x0022a400080011ff */
[----:B--2---:R-:W-:Y:S05]  /*a300*/  @!P0 NANOSLEEP.SYNCS 0x989680 ;  /* 0x009896800000895d */ /* 0x004fea0003900000 */
[----:B------:R-:W2:Y:S02]  /*a310*/  @!P0 SYNCS.PHASECHK.TRANS64 P0, [R0+URZ], R3 ;  /* 0x00000003000085a7 */ /* 0x000ea400080010ff */
[----:B--2---:R-:W-:Y:S05]  /*a320*/  @!P0 BRA `(.L_x_139) ;  /* 0xfffffffc00f08947 */ /* 0x004fea000383ffff */
[----:B------:R-:W-:Y:S05]  /*a330*/  BRA `(.L_x_140) ;  /* 0xffffff90006c7947 */ /* 0x000fea000383ffff */
.L_x_38:
[----:B------:R-:W-:-:S07]  /*a340*/  MOV R0, UR5 ;  /* 0x0000000500007c02 */ /* 0x000fce0008000f00 */
.L_x_141:
[----:B-1----:R1:W2:Y:S02]  /*a350*/  SYNCS.PHASECHK.TRANS64.TRYWAIT P0, [R0+URZ], R3 ;  /* 0x00000003000075a7 */ /* 0x0022a400080011ff */
[----:B--2---:R-:W-:Y:S05]  /*a360*/  @!P0 NANOSLEEP.SYNCS 0x989680 ;  /* 0x009896800000895d */ /* 0x004fea0003900000 */
[----:B------:R-:W2:Y:S02]  /*a370*/  @!P0 SYNCS.PHASECHK.TRANS64 P0, [R0+URZ], R3 ;  /* 0x00000003000085a7 */ /* 0x000ea400080010ff */
[----:B--2---:R-:W-:Y:S05]  /*a380*/  @!P0 BRA `(.L_x_141) ;  /* 0xfffffffc00f08947 */ /* 0x004fea000383ffff */
[----:B------:R-:W-:Y:S05]  /*a390*/  BRA `(.L_x_142) ;  /* 0xffffff90007c7947 */ /* 0x000fea000383ffff */
.L_x_39:
[----:B------:R-:W-:-:S07]  /*a3a0*/  MOV R0, UR5 ;  /* 0x0000000500007c02 */ /* 0x000fce0008000f00 */
.L_x_143:
[----:B-1----:R1:W2:Y:S02]  /*a3b0*/  SYNCS.PHASECHK.TRANS64.TRYWAIT P0, [R0+URZ], R3 ;  /* 0x00000003000075a7 */ /* 0x0022a400080011ff */
[----:B--2---:R-:W-:Y:S05]  /*a3c0*/  @!P0 NANOSLEEP.SYNCS 0x989680 ;  /* 0x009896800000895d */ /* 0x004fea0003900000 */
[----:B------:R-:W2:Y:S02]  /*a3d0*/  @!P0 SYNCS.PHASECHK.TRANS64 P0, [R0+URZ], R3 ;  /* 0x00000003000085a7 */ /* 0x000ea400080010ff */
[----:B--2---:R-:W-:Y:S05]  /*a3e0*/  @!P0 BRA `(.L_x_143) ;  /* 0xfffffffc00f08947 */ /* 0x004fea000383ffff */
[----:B------:R-:W-:Y:S05]  /*a3f0*/  BRA `(.L_x_144) ;  /* 0xffffff90008c7947 */ /* 0x000fea000383ffff */
.L_x_42:
[----:B------:R-:W-:-:S07]  /*a400*/  MOV R4, UR4 ;  /* 0x0000000400047c02 */ /* 0x000fce0008000f00 */
.L_x_145:
[----:B--2---:R2:W3:Y:S02]  /*a410*/  SYNCS.PHASECHK.TRANS64.TRYWAIT P1, [R4+URZ+0xd8], R7 ;  /* 0x0000d807040075a7 */ /* 0x0044e400080211ff */
[----:B---3--:R-:W-:Y:S05]  /*a420*/  @!P1 NANOSLEEP.SYNCS 0x989680 ;  /* 0x009896800000995d */ /* 0x008fea0003900000 */
[----:B------:R-:W3:Y:S02]  /*a430*/  @!P1 SYNCS.PHASECHK.TRANS64 P1, [R4+URZ+0xd8], R7 ;  /* 0x0000d807040095a7 */ /* 0x000ee400080210ff */
[----:B---3--:R-:W-:Y:S05]  /*a440*/  @!P1 BRA `(.L_x_145) ;  /* 0xfffffffc00f09947 */ /* 0x008fea000383ffff */
[----:B------:R-:W-:Y:S05]  /*a450*/  BRA `(.L_x_146) ;  /* 0xffffff9000fc7947 */ /* 0x000fea000383ffff */
.L_x_43:
[----:B--2---:R-:W-:-:S07]  /*a460*/  MOV R4, UR4 ;  /* 0x0000000400047c02 */ /* 0x004fce0008000f00 */
.L_x_147:
[----:B--2---:R2:W3:Y:S02]  /*a470*/  SYNCS.PHASECHK.TRANS64.TRYWAIT P1, [R4+URZ+0xd0], R5 ;  /* 0x0000d005040075a7 */ /* 0x0044e400080211ff */
[----:B---3--:R-:W-:Y:S05]  /*a480*/  @!P1 NANOSLEEP.SYNCS 0x989680 ;  /* 0x009896800000995d */ /* 0x008fea0003900000 */
[----:B------:R-:W3:Y:S02]  /*a490*/  @!P1 SYNCS.PHASECHK.TRANS64 P1, [R4+URZ+0xd0], R5 ;  /* 0x0000d005040095a7 */ /* 0x000ee400080210ff */
[----:B---3--:R-:W-:Y:S05]  /*a4a0*/  @!P1 BRA `(.L_x_147) ;  /* 0xfffffffc00f09947 */ /* 0x008fea000383ffff */
[----:B------:R-:W-:Y:S05]  /*a4b0*/  BRA `(.L_x_148) ;  /* 0xffffff9400047947 */ /* 0x000fea000383ffff */
.L_x_51:
[----:B------:R-:W-:-:S07]  /*a4c0*/  MOV R0, UR21 ;  /* 0x0000001500007c02 */ /* 0x000fce0008000f00 */
.L_x_149:
[----:B-1----:R1:W2:Y:S02]  /*a4d0*/  SYNCS.PHASECHK.TRANS64.TRYWAIT P0, [R0+URZ+0xd0], R5 ;  /* 0x0000d005000075a7 */ /* 0x0022a400080011ff */
[----:B--2---:R-:W-:Y:S05]  /*a4e0*/  @!P0 NANOSLEEP.SYNCS 0x989680 ;  /* 0x009896800000895d */ /* 0x004fea0003900000 */
[----:B------:R-:W2:Y:S02]  /*a4f0*/  @!P0 SYNCS.PHASECHK.TRANS64 P0, [R0+URZ+0xd0], R5 ;  /* 0x0000d005000085a7 */ /* 0x000ea400080010ff */
[----:B--2---:R-:W-:Y:S05]  /*a500*/  @!P0 BRA `(.L_x_149) ;  /* 0xfffffffc00f08947 */ /* 0x004fea000383ffff */
[----:B------:R-:W-:Y:S05]  /*a510*/  BRA `(.L_x_150) ;  /* 0xffffff98008c7947 */ /* 0x000fea000383ffff */
.L_x_52:
[----:B------:R-:W-:-:S07]  /*a520*/  MOV R5, UR25 ;  /* 0x0000001900057c02 */ /* 0x000fce0008000f00 */
.L_x_151:
[----:B-1----:R1:W2:Y:S02]  /*a530*/  SYNCS.PHASECHK.TRANS64.TRYWAIT P0, [R5+URZ+0xf0], R0 ;  /* 0x0000f000050075a7 */ /* 0x0022a400080011ff */
[----:B--2---:R-:W-:Y:S05]  /*a540*/  @!P0 NANOSLEEP.SYNCS 0x989680 ;  /* 0x009896800000895d */ /* 0x004fea0003900000 */
[----:B------:R-:W2:Y:S02]  /*a550*/  @!P0 SYNCS.PHASECHK.TRANS64 P0, [R5+URZ+0xf0], R0 ;  /* 0x0000f000050085a7 */ /* 0x000ea400080010ff */
[----:B--2---:R-:W-:Y:S05]  /*a560*/  @!P0 BRA `(.L_x_151) ;  /* 0xfffffffc00f08947 */ /* 0x004fea000383ffff */
[----:B------:R-:W-:Y:S05]  /*a570*/  BRA `(.L_x_152) ;  /* 0xffffff9800a87947 */ /* 0x000fea000383ffff */
.L_x_55:
[----:B-1----:R-:W-:Y:S07]  /*a580*/  MOV R0, UR17 ;  /* 0x0000001100007c02 */ /* 0x002fee0008000f00 */
.L_x_153:
[----:B-1----:R1:W2:Y:S02]  /*a590*/  SYNCS.PHASECHK.TRANS64.TRYWAIT P0, [R0+URZ], R5 ;  /* 0x00000005000075a7 */ /* 0x0022a400080011ff */
[----:B--2---:R-:W-:Y:S05]  /*a5a0*/  @!P0 NANOSLEEP.SYNCS 0x989680 ;  /* 0x009896800000895d */ /* 0x004fea0003900000 */
[----:B------:R-:W2:Y:S02]  /*a5b0*/  @!P0 SYNCS.PHASECHK.TRANS64 P0, [R0+URZ], R5 ;  /* 0x00000005000085a7 */ /* 0x000ea400080010ff */
[----:B--2---:R-:W-:Y:S05]  /*a5c0*/  @!P0 BRA `(.L_x_153) ;  /* 0xfffffffc00f08947 */ /* 0x004fea000383ffff */
[----:B------:R-:W-:Y:S05]  /*a5d0*/  BRA `(.L_x_54) ;  /* 0xffffff9800d87947 */ /* 0x000fea000383ffff */
.L_x_58:
[----:B------:R-:W-:-:S07]  /*a5e0*/  MOV R0, UR4 ;  /* 0x0000000400007c02 */ /* 0x000fce0008000f00 */
.L_x_154:
[----:B-1----:R1:W3:Y:S02]  /*a5f0*/  SYNCS.PHASECHK.TRANS64.TRYWAIT P0, [R0+URZ], R3 ;  /* 0x00000003000075a7 */ /* 0x0022e400080011ff */
[----:B---3--:R-:W-:Y:S05]  /*a600*/  @!P0 NANOSLEEP.SYNCS 0x989680 ;  /* 0x009896800000895d */ /* 0x008fea0003900000 */
[----:B------:R-:W3:Y:S02]  /*a610*/  @!P0 SYNCS.PHASECHK.TRANS64 P0, [R0+URZ], R3 ;  /* 0x00000003000085a7 */ /* 0x000ee400080010ff */
[----:B---3--:R-:W-:Y:S05]  /*a620*/  @!P0 BRA `(.L_x_154) ;  /* 0xfffffffc00f08947 */ /* 0x008fea000383ffff */
[----:B------:R-:W-:Y:S05]  /*a630*/  BRA `(.L_x_155) ;  /* 0xffffff9c00c87947 */ /* 0x000fea000383ffff */
.L_x_59:
[----:B------:R-:W-:-:S07]  /*a640*/  MOV R0, UR4 ;  /* 0x0000000400007c02 */ /* 0x000fce0008000f00 */
.L_x_156:
[----:B-1----:R1:W2:Y:S02]  /*a650*/  SYNCS.PHASECHK.TRANS64.TRYWAIT P0, [R0+URZ], R3 ;  /* 0x00000003000075a7 */ /* 0x0022a400080011ff */
[----:B--2---:R-:W-:Y:S05]  /*a660*/  @!P0 NANOSLEEP.SYNCS 0x989680 ;  /* 0x009896800000895d */ /* 0x004fea0003900000 */
[----:B------:R-:W2:Y:S02]  /*a670*/  @!P0 SYNCS.PHASECHK.TRANS64 P0, [R0+URZ], R3 ;  /* 0x00000003000085a7 */ /* 0x000ea400080010ff */
[----:B--2---:R-:W-:Y:S05]  /*a680*/  @!P0 BRA `(.L_x_156) ;  /* 0xfffffffc00f08947 */ /* 0x004fea000383ffff */
[----:B------:R-:W-:Y:S05]  /*a690*/  BRA `(.L_x_157) ;  /* 0xffffff9c00d47947 */ /* 0x000fea000383ffff */
.L_x_64:
[----:B------:R-:W-:Y:S07]  /*a6a0*/  MOV R0, UR20 ;  /* 0x0000001400007c02 */ /* 0x000fee0008000f00 */
.L_x_158:
[----:B-1----:R1:W2:Y:S02]  /*a6b0*/  SYNCS.PHASECHK.TRANS64.TRYWAIT P0, [R0+URZ+0xd0], R3 ;  /* 0x0000d003000075a7 */ /* 0x0022a400080011ff */
[----:B--2---:R-:W-:Y:S05]  /*a6c0*/  @!P0 NANOSLEEP.SYNCS 0x989680 ;  /* 0x009896800000895d */ /* 0x004fea0003900000 */
[----:B------:R-:W2:Y:S02]  /*a6d0*/  @!P0 SYNCS.PHASECHK.TRANS64 P0, [R0+URZ+0xd0], R3 ;  /* 0x0000d003000085a7 */ /* 0x000ea400080010ff */
[----:B--2---:R-:W-:Y:S05]  /*a6e0*/  @!P0 BRA `(.L_x_158) ;  /* 0xfffffffc00f08947 */ /* 0x004fea000383ffff */
[----:B------:R-:W-:Y:S05]  /*a6f0*/  BRA `(.L_x_159) ;  /* 0xffffffa400b87947 */ /* 0x000fea000383ffff */
.L_x_67:
[----:B------:R-:W-:Y:S07]  /*a700*/  MOV R3, UR20 ;  /* 0x0000001400037c02 */ /* 0x000fee0008000f00 */
.L_x_160:
[----:B-1----:R1:W2:Y:S02]  /*a710*/  SYNCS.PHASECHK.TRANS64.TRYWAIT P1, [R3+URZ+0xc8], R12 ;  /* 0x0000c80c030075a7 */ /* 0x0022a400080211ff */
[----:B--2---:R-:W-:Y:S05]  /*a720*/  @!P1 NANOSLEEP.SYNCS 0x989680 ;  /* 0x009896800000995d */ /* 0x004fea0003900000 */
[----:B------:R-:W2:Y:S02]  /*a730*/  @!P1 SYNCS.PHASECHK.TRANS64 P1, [R3+URZ+0xc8], R12 ;  /* 0x0000c80c030095a7 */ /* 0x000ea400080210ff */
[----:B--2---:R-:W-:Y:S05]  /*a740*/  @!P1 BRA `(.L_x_160) ;  /* 0xfffffffc00f09947 */ /* 0x004fea000383ffff */
[----:B------:R-:W-:Y:S05]  /*a750*/  BRA `(.L_x_66) ;  /* 0xffffffac00147947 */ /* 0x000fea000383ffff */
.L_x_70:
[----:B------:R-:W-:Y:S07]  /*a760*/  MOV R0, UR20 ;  /* 0x0000001400007c02 */ /* 0x000fee0008000f00 */
.L_x_161:
[----:B-1----:R1:W2:Y:S02]  /*a770*/  SYNCS.PHASECHK.TRANS64.TRYWAIT P1, [R0+URZ+0xa0], R9 ;  /* 0x0000a009000075a7 */ /* 0x0022a400080211ff */
[----:B--2---:R-:W-:Y:S05]  /*a780*/  @!P1 NANOSLEEP.SYNCS 0x989680 ;  /* 0x009896800000995d */ /* 0x004fea0003900000 */
[----:B------:R-:W2:Y:S02]  /*a790*/  @!P1 SYNCS.PHASECHK.TRANS64 P1, [R0+URZ+0xa0], R9 ;  /* 0x0000a009000095a7 */ /* 0x000ea400080210ff */
[----:B--2---:R-:W-:Y:S05]  /*a7a0*/  @!P1 BRA `(.L_x_161) ;  /* 0xfffffffc00f09947 */ /* 0x004fea000383ffff */
[----:B------:R-:W-:Y:S05]  /*a7b0*/  BRA `(.L_x_162) ;  /* 0xffffffb000847947 */ /* 0x000fea000383ffff */
.L_x_71:
[----:B------:R-:W-:Y:S07]  /*a7c0*/  MOV R0, UR20 ;  /* 0x0000001400007c02 */ /* 0x000fee0008000f00 */
.L_x_163:
[----:B-1----:R1:W2:Y:S02]  /*a7d0*/  SYNCS.PHASECHK.TRANS64.TRYWAIT P1, [R0+URZ+0xa8], R9 ;  /* 0x0000a809000075a7 */ /* 0x0022a400080211ff */
[----:B--2---:R-:W-:Y:S05]  /*a7e0*/  @!P1 NANOSLEEP.SYNCS 0x989680 ;  /* 0x009896800000995d */ /* 0x004fea0003900000 */
[----:B------:R-:W2:Y:S02]  /*a7f0*/  @!P1 SYNCS.PHASECHK.TRANS64 P1, [R0+URZ+0xa8], R9 ;  /* 0x0000a809000095a7 */ /* 0x000ea400080210ff */
[----:B--2---:R-:W-:Y:S05]  /*a800*/  @!P1 BRA `(.L_x_163) ;  /* 0xfffffffc00f09947 */ /* 0x004fea000383ffff */
[----:B------:R-:W-:Y:S05]  /*a810*/  BRA `(.L_x_164) ;  /* 0xffffffb000c47947 */ /* 0x000fea000383ffff */
.L_x_72:
[----:B------:R-:W-:Y:S07]  /*a820*/  MOV R0, UR20 ;  /* 0x0000001400007c02 */ /* 0x000fee0008000f00 */
.L_x_165:
[----:B-1----:R1:W2:Y:S02]  /*a830*/  SYNCS.PHASECHK.TRANS64.TRYWAIT P1, [R0+URZ+0xb0], R9 ;  /* 0x0000b009000075a7 */ /* 0x0022a400080211ff */
[----:B--2---:R-:W-:Y:S05]  /*a840*/  @!P1 NANOSLEEP.SYNCS 0x989680 ;  /* 0x009896800000995d */ /* 0x004fea0003900000 */
[----:B------:R-:W2:Y:S02]  /*a850*/  @!P1 SYNCS.PHASECHK.TRANS64 P1, [R0+URZ+0xb0], R9 ;  /* 0x0000b009000095a7 */ /* 0x000ea400080210ff */
[----:B--2---:R-:W-:Y:S05]  /*a860*/  @!P1 BRA `(.L_x_165) ;  /* 0xfffffffc00f09947 */ /* 0x004fea000383ffff */
[----:B------:R-:W-:Y:S05]  /*a870*/  BRA `(.L_x_166) ;  /* 0xffffffb400047947 */ /* 0x000fea000383ffff */
.L_x_73:
[----:B------:R-:W-:Y:S07]  /*a880*/  MOV R0, UR20 ;  /* 0x0000001400007c02 */ /* 0x000fee0008000f00 */
.L_x_167:
[----:B-1----:R1:W2:Y:S02]  /*a890*/  SYNCS.PHASECHK.TRANS64.TRYWAIT P0, [R0+URZ+0xb8], R9 ;  /* 0x0000b809000075a7 */ /* 0x0022a400080011ff */
[----:B--2---:R-:W-:Y:S05]  /*a8a0*/  @!P0 NANOSLEEP.SYNCS 0x989680 ;  /* 0x009896800000895d */ /* 0x004fea0003900000 */
[----:B------:R-:W2:Y:S02]  /*a8b0*/  @!P0 SYNCS.PHASECHK.TRANS64 P0, [R0+URZ+0xb8], R9 ;  /* 0x0000b809000085a7 */ /* 0x000ea400080010ff */
[----:B--2---:R-:W-:Y:S05]  /*a8c0*/  @!P0 BRA `(.L_x_167) ;  /* 0xfffffffc00f08947 */ /* 0x004fea000383ffff */
[----:B------:R-:W-:Y:S05]  /*a8d0*/  BRA `(.L_x_168) ;  /* 0xffffffb4004c7947 */ /* 0x000fea000383ffff */
.L_x_75:
[----:B------:R-:W-:-:S07]  /*a8e0*/  MOV R0, UR20 ;  /* 0x0000001400007c02 */ /* 0x000fce0008000f00 */
.L_x_169:
[----:B--2---:R2:W3:Y:S02]  /*a8f0*/  SYNCS.PHASECHK.TRANS64.TRYWAIT P0, [R0+URZ+0xa0], R3 ;  /* 0x0000a003000075a7 */ /* 0x0044e400080011ff */
[----:B---3--:R-:W-:Y:S05]  /*a900*/  @!P0 NANOSLEEP.SYNCS 0x989680 ;  /* 0x009896800000895d */ /* 0x008fea0003900000 */
[----:B------:R-:W3:Y:S02]  /*a910*/  @!P0 SYNCS.PHASECHK.TRANS64 P0, [R0+URZ+0xa0], R3 ;  /* 0x0000a003000085a7 */ /* 0x000ee400080010ff */
[----:B---3--:R-:W-:Y:S05]  /*a920*/  @!P0 BRA `(.L_x_169) ;  /* 0xfffffffc00f08947 */ /* 0x008fea000383ffff */
[----:B------:R-:W-:Y:S05]  /*a930*/  BRA `(.L_x_170) ;  /* 0xffffffb400a47947 */ /* 0x000fea000383ffff */
.L_x_76:
[----:B--2---:R-:W-:-:S07]  /*a940*/  MOV R0, UR20 ;  /* 0x0000001400007c02 */ /* 0x004fce0008000f00 */
.L_x_171:
[----:B--2---:R2:W3:Y:S02]  /*a950*/  SYNCS.PHASECHK.TRANS64.TRYWAIT P0, [R0+URZ+0xa8], R3 ;  /* 0x0000a803000075a7 */ /* 0x0044e400080011ff */
[----:B---3--:R-:W-:Y:S05]  /*a960*/  @!P0 NANOSLEEP.SYNCS 0x989680 ;  /* 0x009896800000895d */ /* 0x008fea0003900000 */
[----:B------:R-:W3:Y:S02]  /*a970*/  @!P0 SYNCS.PHASECHK.TRANS64 P0, [R0+URZ+0xa8], R3 ;  /* 0x0000a803000085a7 */ /* 0x000ee400080010ff */
[----:B---3--:R-:W-:Y:S05]  /*a980*/  @!P0 BRA `(.L_x_171) ;  /* 0xfffffffc00f08947 */ /* 0x008fea000383ffff */
[----:B------:R-:W-:Y:S05]  /*a990*/  BRA `(.L_x_172) ;  /* 0xffffffb400947947 */ /* 0x000fea000383ffff */
.L_x_77:
[----:B--2---:R-:W-:-:S07]  /*a9a0*/  MOV R0, UR20 ;  /* 0x0000001400007c02 */ /* 0x004fce0008000f00 */
.L_x_173:
[----:B--2---:R2:W3:Y:S02]  /*a9b0*/  SYNCS.PHASECHK.TRANS64.TRYWAIT P0, [R0+URZ+0xb0], R3 ;  /* 0x0000b003000075a7 */ /* 0x0044e400080011ff */
[----:B---3--:R-:W-:Y:S05]  /*a9c0*/  @!P0 NANOSLEEP.SYNCS 0x989680 ;  /* 0x009896800000895d */ /* 0x008fea0003900000 */
[----:B------:R-:W3:Y:S02]  /*a9d0*/  @!P0 SYNCS.PHASECHK.TRANS64 P0, [R0+URZ+0xb0], R3 ;  /* 0x0000b003000085a7 */ /* 0x000ee400080010ff */
[----:B---3--:R-:W-:Y:S05]  /*a9e0*/  @!P0 BRA `(.L_x_173) ;  /* 0xfffffffc00f08947 */ /* 0x008fea000383ffff */
[----:B------:R-:W-:Y:S05]  /*a9f0*/  BRA `(.L_x_174) ;  /* 0xffffffb400847947 */ /* 0x000fea000383ffff */
.L_x_79:
[----:B------:R-:W-:Y:S07]  /*aa00*/  MOV R0, UR49 ;  /* 0x0000003100007c02 */ /* 0x000fee0008000f00 */
.L_x_175:
[----:B-1----:R1:W2:Y:S02]  /*aa10*/  SYNCS.PHASECHK.TRANS64.TRYWAIT P0, [R0+URZ+0xd0], R3 ;  /* 0x0000d003000075a7 */ /* 0x0022a400080011ff */
[----:B--2---:R-:W-:Y:S05]  /*aa20*/  @!P0 NANOSLEEP.SYNCS 0x989680 ;  /* 0x009896800000895d */ /* 0x004fea0003900000 */
[----:B------:R-:W2:Y:S02]  /*aa30*/  @!P0 SYNCS.PHASECHK.TRANS64 P0, [R0+URZ+0xd0], R3 ;  /* 0x0000d003000085a7 */ /* 0x000ea400080010ff */
[----:B--2---:R-:W-:Y:S05]  /*aa40*/  @!P0 BRA `(.L_x_175) ;  /* 0xfffffffc00f08947 */ /* 0x004fea000383ffff */
[----:B------:R-:W-:Y:S05]  /*aa50*/  BRA `(.L_x_176) ;  /* 0xffffffb800647947 */ /* 0x000fea000383ffff */
.L_x_90:
[----:B-1----:R-:W-:Y:S04]  /*aa60*/  MOV R2, UR49 ;  /* 0x0000003100027c02 */ /* 0x002fe80008000f00 */
[----:B------:R1:W3:Y:S03]  /*aa70*/  SYNCS.PHASECHK.TRANS64.TRYWAIT P1, [R2+URZ+0x80], R3 ;  /* 0x00008003020075a7 */ /* 0x0002e600080211ff */
[----:B---3--:R-:W-:Y:S05]  /*aa80*/  @!P1 NANOSLEEP.SYNCS 0x989680 ;  /* 0x009896800000995d */ /* 0x008fea0003900000 */
[----:B------:R-:W3:Y:S02]  /*aa90*/  @!P1 SYNCS.PHASECHK.TRANS64 P1, [R2+URZ+0x80], R3 ;  /* 0x00008003020095a7 */ /* 0x000ee400080210ff */
[----:B---3--:R-:W-:Y:S05]  /*aaa0*/  @!P1 BRA `(.L_x_90) ;  /* 0xfffffffc00ec9947 */ /* 0x008fea000383ffff */
[----:B------:R-:W-:Y:S05]  /*aab0*/  BRA `(.L_x_89) ;  /* 0xffffffcc00707947 */ /* 0x000fea000383ffff */
.L_x_92:
[----:B-1----:R1:W4:Y:S02]  /*aac0*/  SYNCS.PHASECHK.TRANS64.TRYWAIT P0, [R83+URZ+0xe0], R0 ;  /* 0x0000e000530075a7 */ /* 0x00232400080011ff */
[----:B----4-:R-:W-:Y:S05]  /*aad0*/  @!P0 NANOSLEEP.SYNCS 0x989680 ;  /* 0x009896800000895d */ /* 0x010fea0003900000 */
[----:B------:R-:W4:Y:S02]  /*aae0*/  @!P0 SYNCS.PHASECHK.TRANS64 P0, [R83+URZ+0xe0], R0 ;  /* 0x0000e000530085a7 */ /* 0x000f2400080010ff */
[----:B----4-:R-:W-:Y:S05]  /*aaf0*/  @!P0 BRA `(.L_x_92) ;  /* 0xfffffffc00f08947 */ /* 0x010fea000383ffff */
[----:B------:R-:W-:Y:S05]  /*ab00*/  BRA `(.L_x_91) ;  /* 0xffffffcc009c7947 */ /* 0x000fea000383ffff */
.L_x_101:
[----:B-1----:R1:W2:Y:S02]  /*ab10*/  SYNCS.PHASECHK.TRANS64.TRYWAIT P0, [R3+URZ+0x80], R0 ;  /* 0x00008000030075a7 */ /* 0x0022a400080011ff */
[----:B--2---:R-:W-:Y:S05]  /*ab20*/  @!P0 NANOSLEEP.SYNCS 0x989680 ;  /* 0x009896800000895d */ /* 0x004fea0003900000 */
[----:B------:R-:W2:Y:S02]  /*ab30*/  @!P0 SYNCS.PHASECHK.TRANS64 P0, [R3+URZ+0x80], R0 ;  /* 0x00008000030085a7 */ /* 0x000ea400080010ff */
[----:B--2---:R-:W-:Y:S05]  /*ab40*/  @!P0 BRA `(.L_x_101) ;  /* 0xfffffffc00f08947 */ /* 0x004fea000383ffff */
[----:B------:R-:W-:Y:S05]  /*ab50*/  BRA `(.L_x_100) ;  /* 0xffffffd400c07947 */ /* 0x000fea000383ffff */
.L_x_109:
[----:B-1----:R1:W3:Y:S02]  /*ab60*/  SYNCS.PHASECHK.TRANS64.TRYWAIT P0, [R91+URZ+0x80], R4 ;  /* 0x000080045b0075a7 */ /* 0x0022e400080011ff */
[----:B---3--:R-:W-:Y:S05]  /*ab70*/  @!P0 NANOSLEEP.SYNCS 0x989680 ;  /* 0x009896800000895d */ /* 0x008fea0003900000 */
[----:B------:R-:W3:Y:S02]  /*ab80*/  @!P0 SYNCS.PHASECHK.TRANS64 P0, [R91+URZ+0x80], R4 ;  /* 0x000080045b0085a7 */ /* 0x000ee400080010ff */
[----:B---3--:R-:W-:Y:S05]  /*ab90*/  @!P0 BRA `(.L_x_109) ;  /* 0xfffffffc00f08947 */ /* 0x008fea000383ffff */
[----:B------:R-:W-:Y:S05]  /*aba0*/  BRA `(.L_x_108) ;  /* 0xffffffe000007947 */ /* 0x000fea000383ffff */
.L_x_117:
[----:B-1----:R1:W3:Y:S02]  /*abb0*/  SYNCS.PHASECHK.TRANS64.TRYWAIT P0, [R93+URZ+0x80], R0 ;  /* 0x000080005d0075a7 */ /* 0x0022e400080011ff */
[----:B---3--:R-:W-:Y:S05]  /*abc0*/  @!P0 NANOSLEEP.SYNCS 0x989680 ;  /* 0x009896800000895d */ /* 0x008fea0003900000 */
[----:B------:R-:W3:Y:S02]  /*abd0*/  @!P0 SYNCS.PHASECHK.TRANS64 P0, [R93+URZ+0x80], R0 ;  /* 0x000080005d0085a7 */ /* 0x000ee400080010ff */
[----:B---3--:R-:W-:Y:S05]  /*abe0*/  @!P0 BRA `(.L_x_117) ;  /* 0xfffffffc00f08947 */ /* 0x008fea000383ffff */
[----:B------:R-:W-:Y:S05]  /*abf0*/  BRA `(.L_x_116) ;  /* 0xffffffe8003c7947 */ /* 0x000fea000383ffff */
        .weak           $__internal_0_$__cuda_sm10x_tcgen05_guardrail_trap_col_being_dealloced_not_returned_by_alloc
        .type           $__internal_0_$__cuda_sm10x_tcgen05_guardrail_trap_col_being_dealloced_not_returned_by_alloc,@function
        .size           $__internal_0_$__cuda_sm10x_tcgen05_guardrail_trap_col_being_dealloced_not_returned_by_alloc,($__internal_1_$__cuda_sm10x_tcgen05_guardrail_trap_phase_invalid_during_alloc - $__internal_0_$__cuda_sm10x_tcgen05_guardrail_trap_col_being_dealloced_not_returned_by_alloc)
$__internal_0_$__cuda_sm10x_tcgen05_guardrail_trap_col_being_dealloced_not_returned_by_alloc:
[----:B------:R-:W-:Y:S05]  /*ac00*/  BPT.TRAP 0x1 ;  /* 0x000000040000795c */ /* 0x000fea0000300000 */
[----:B------:R-:W-:-:S04]  /*ac10*/  MOV R3, 0x0 ;  /* 0x0000000000037802 */ /* 0x000fc80000000f00 */
[----:B------:R-:W-:Y:S05]  /*ac20*/  RET.REL.NODEC R2 `(_ZN7cutlass13device_kernelINS_4conv6kernel13ConvUniversalINS1_16ConvProblemShapeILNS1_8OperatorE2ELi3EEENS1_10collective14CollectiveConvINS1_47MainloopSm100TmaUmmaWarpSpecializedImplicitGemmILS5_2ELi8ELi3ELi1ELi2EN4cute5tupleIJNSA_1CILi1EEESD_SD_EEEEENSB_IJNSC_ILi64EEENSB_IJNSC_ILi128EEEEEENSB_IJNSC_ILi32EEEEEEEEENS_10tfloat32_tESM_NSA_8TiledMMAINSA_8MMA_AtomIJNSA_17SM100_MMA_TF32_SSISM_SM_fLi64ELi128ELNSA_4UMMA5MajorE1ELSR_1ELNSQ_7ScaleInE0ELSS_0EEEEEENSA_6LayoutISE_NSB_IJNSC_ILi0EEESW_SW_EEEEENSB_IJNSA_10UnderscoreESZ_SZ_EEEEENS7_6detail27Sm100ImplicitGemmTileTraitsINSA_13SM90_TMA_LOADENSA_14ComposedLayoutINSA_7SwizzleILi2ELi5ELi2EEENSA_18smem_ptr_flag_bitsILi32EEENSV_INSB_IJSJ_NSC_ILi4EEEEEENSB_IJSD_SJ_EEEEEEEvEENS13_INSA_20SM90_TMA_LOAD_IM2COLES1E_vEEEENS_8epilogue10collective18CollectiveEpilogueINS1J_23Sm100TmaWarpSpecializedILi4ELi2ELi16ELb1ELb0EEEJSL_NSB_IJNSV_ISG_SD_EENSV_ISJ_SD_EEEEESM_NSB_IJlNSB_IJSD_lllEEESW_EEESM_S1S_NS1J_6fusion15FusionCallbacksIS1N_NS1T_17LinearCombinationISM_fSM_fLNS_15FloatRoundStyleE2EEESL_S1Q_JEEENSA_5SM1004TMEM4LOAD26SM100_TMEM_LOAD_16dp128b8xES14_NS15_INS16_ILi3ELi4ELi3EEES19_NSV_INSB_IJNSC_ILi8EEESJ_EEENSB_IJSJ_SD_EEEEEEENSA_17SM75_U32x4_LDSM_NENSA_14SM90_TMA_STOREES28_NSA_17SM90_U32x4_STSM_NENSA_39AutoVectorizingCopyWithAssumedAlignmentILi128EEEEEEvvEEEEvNT_6ParamsE) ;  /* 0xffffff5002f47950 */ /* 0x000fea0003c3ffff */
        .weak           $__internal_1_$__cuda_sm10x_tcgen05_guardrail_trap_phase_invalid_during_alloc
        .type           $__internal_1_$__cuda_sm10x_tcgen05_guardrail_trap_phase_invalid_during_alloc,@function
        .size           $__internal_1_$__cuda_sm10x_tcgen05_guardrail_trap_phase_invalid_during_alloc,($__internal_2_$__cuda_sm10x_tcgen05_guardrail_trap_unallocated_columns_being_dealloced - $__internal_1_$__cuda_sm10x_tcgen05_guardrail_trap_phase_invalid_during_alloc)
$__internal_1_$__cuda_sm10x_tcgen05_guardrail_trap_phase_invalid_during_alloc:
[----:B------:R-:W-:Y:S05]  /*ac30*/  BPT.TRAP 0x1 ;  /* 0x000000040000795c */ /* 0x000fea0000300000 */
[----:B------:R-:W-:-:S04]  /*ac40*/  HFMA2 R3, -RZ, RZ, 0, 0 ;  /* 0x00000000ff037431 */ /* 0x000fc800000001ff */
[----:B------:R-:W-:Y:S05]  /*ac50*/  RET.REL.NODEC R2 `(_ZN7cutlass13device_kernelINS_4conv6kernel13ConvUniversalINS1_16ConvProblemShapeILNS1_8OperatorE2ELi3EEENS1_10collective14CollectiveConvINS1_47MainloopSm100TmaUmmaWarpSpecializedImplicitGemmILS5_2ELi8ELi3ELi1ELi2EN4cute5tupleIJNSA_1CILi1EEESD_SD_EEEEENSB_IJNSC_ILi64EEENSB_IJNSC_ILi128EEEEEENSB_IJNSC_ILi32EEEEEEEEENS_10tfloat32_tESM_NSA_8TiledMMAINSA_8MMA_AtomIJNSA_17SM100_MMA_TF32_SSISM_SM_fLi64ELi128ELNSA_4UMMA5MajorE1ELSR_1ELNSQ_7ScaleInE0ELSS_0EEEEEENSA_6LayoutISE_NSB_IJNSC_ILi0EEESW_SW_EEEEENSB_IJNSA_10UnderscoreESZ_SZ_EEEEENS7_6detail27Sm100ImplicitGemmTileTraitsINSA_13SM90_TMA_LOADENSA_14ComposedLayoutINSA_7SwizzleILi2ELi5ELi2EEENSA_18smem_ptr_flag_bitsILi32EEENSV_INSB_IJSJ_NSC_ILi4EEEEEENSB_IJSD_SJ_EEEEEEEvEENS13_INSA_20SM90_TMA_LOAD_IM2COLES1E_vEEEENS_8epilogue10collective18CollectiveEpilogueINS1J_23Sm100TmaWarpSpecializedILi4ELi2ELi16ELb1ELb0EEEJSL_NSB_IJNSV_ISG_SD_EENSV_ISJ_SD_EEEEESM_NSB_IJlNSB_IJSD_lllEEESW_EEESM_S1S_NS1J_6fusion15FusionCallbacksIS1N_NS1T_17LinearCombinationISM_fSM_fLNS_15FloatRoundStyleE2EEESL_S1Q_JEEENSA_5SM1004TMEM4LOAD26SM100_TMEM_LOAD_16dp128b8xES14_NS15_INS16_ILi3ELi4ELi3EEES19_NSV_INSB_IJNSC_ILi8EEESJ_EEENSB_IJSJ_SD_EEEEEEENSA_17SM75_U32x4_LDSM_NENSA_14SM90_TMA_STOREES28_NSA_17SM90_U32x4_STSM_NENSA_39AutoVectorizingCopyWithAssumedAlignmentILi128EEEEEEvvEEEEvNT_6ParamsE) ;  /* 0xffffff5002e87950 */ /* 0x000fea0003c3ffff */
        .weak           $__internal_2_$__cuda_sm10x_tcgen05_guardrail_trap_unallocated_columns_being_dealloced
        .type           $__internal_2_$__cuda_sm10x_tcgen05_guardrail_trap_unallocated_columns_being_dealloced,@function
        .size           $__internal_2_$__cuda_sm10x_tcgen05_guardrail_trap_unallocated_columns_being_dealloced,(.L_x_178 - $__internal_2_$__cuda_sm10x_tcgen05_guardrail_trap_unallocated_columns_being_dealloced)
$__internal_2_$__cuda_sm10x_tcgen05_guardrail_trap_unallocated_columns_being_dealloced:
[----:B------:R-:W-:Y:S05]  /*ac60*/  BPT.TRAP 0x1 ;  /* 0x000000040000795c */ /* 0x000fea0000300000 */
[----:B------:R-:W-:-:S04]  /*ac70*/  MOV R3, 0x0 ;  /* 0x0000000000037802 */ /* 0x000fc80000000f00 */
[----:B------:R-:W-:Y:S05]  /*ac80*/  RET.REL.NODEC R2 `(_ZN7cutlass13device_kernelINS_4conv6kernel13ConvUniversalINS1_16ConvProblemShapeILNS1_8OperatorE2ELi3EEENS1_10collective14CollectiveConvINS1_47MainloopSm100TmaUmmaWarpSpecializedImplicitGemmILS5_2ELi8ELi3ELi1ELi2EN4cute5tupleIJNSA_1CILi1EEESD_SD_EEEEENSB_IJNSC_ILi64EEENSB_IJNSC_ILi128EEEEEENSB_IJNSC_ILi32EEEEEEEEENS_10tfloat32_tESM_NSA_8TiledMMAINSA_8MMA_AtomIJNSA_17SM100_MMA_TF32_SSISM_SM_fLi64ELi128ELNSA_4UMMA5MajorE1ELSR_1ELNSQ_7ScaleInE0ELSS_0EEEEEENSA_6LayoutISE_NSB_IJNSC_ILi0EEESW_SW_EEEEENSB_IJNSA_10UnderscoreESZ_SZ_EEEEENS7_6detail27Sm100ImplicitGemmTileTraitsINSA_13SM90_TMA_LOADENSA_14ComposedLayoutINSA_7SwizzleILi2ELi5ELi2EEENSA_18smem_ptr_flag_bitsILi32EEENSV_INSB_IJSJ_NSC_ILi4EEEEEENSB_IJSD_SJ_EEEEEEEvEENS13_INSA_20SM90_TMA_LOAD_IM2COLES1E_vEEEENS_8epilogue10collective18CollectiveEpilogueINS1J_23Sm100TmaWarpSpecializedILi4ELi2ELi16ELb1ELb0EEEJSL_NSB_IJNSV_ISG_SD_EENSV_ISJ_SD_EEEEESM_NSB_IJlNSB_IJSD_lllEEESW_EEESM_S1S_NS1J_6fusion15FusionCallbacksIS1N_NS1T_17LinearCombinationISM_fSM_fLNS_15FloatRoundStyleE2EEESL_S1Q_JEEENSA_5SM1004TMEM4LOAD26SM100_TMEM_LOAD_16dp128b8xES14_NS15_INS16_ILi3ELi4ELi3EEES19_NSV_INSB_IJNSC_ILi8EEESJ_EEENSB_IJSJ_SD_EEEEEEENSA_17SM75_U32x4_LDSM_NENSA_14SM90_TMA_STOREES28_NSA_17SM90_U32x4_STSM_NENSA_39AutoVectorizingCopyWithAssumedAlignmentILi128EEEEEEvvEEEEvNT_6ParamsE) ;  /* 0xffffff5002dc7950 */ /* 0x000fea0003c3ffff */
.L_x_177:
[----:B------:R-:W-:-:S00]  /*ac90*/  BRA `(.L_x_177) ;  /* 0xfffffffc00fc7947 */ /* 0x000fc0000383ffff */
[----:B------:R-:W-:-:S00]  /*aca0*/  NOP ;  /* 0x0000000000007918 */ /* 0x000fc00000000000 */
        /* <DEDUP_REMOVED lines=13> */
.L_x_178:


//--------------------- .nv.global.init           --------------------------
	.section	.nv.global.init,"aw",@progbits
.nv.global.init:
	.type		$str$29,@object
	.size		$str$29,($str$30 - $str$29)
$str$29:
        /*0000*/ 	.byte	0x28, 0x61, 0x64, 0x64, 0x72, 0x65, 0x73, 0x73, 0x20, 0x26, 0x20, 0x6d, 0x61, 0x73, 0x6b, 0x29
        /*0010*/ 	.byte	0x20, 0x3d, 0x3d, 0x20, 0x30, 0x00
	.type		$str$30,@object
	.size		$str$30,($str$28 - $str$30)
$str$30:
        /*0016*/ 	.byte	0x2f, 0x74, 0x6d, 0x70, 0x2f, 0x63, 0x75, 0x74, 0x6c, 0x61, 0x73, 0x73, 0x5f, 0x73, 0x77, 0x65
        /*0026*/ 	.byte	0x65, 0x70, 0x5f, 0x73, 0x72, 0x63, 0x2f, 0x69, 0x6e, 0x63, 0x6c, 0x75, 0x64, 0x65, 0x2f, 0x63
        /*0036*/ 	.byte	0x75, 0x74, 0x65, 0x2f, 0x70, 0x6f, 0x69, 0x6e, 0x74, 0x65, 0x72, 0x5f, 0x66, 0x6c, 0x61, 0x67
        /*0046*/ 	.byte	0x67, 0x65, 0x64, 0x2e, 0x68, 0x70, 0x70, 0x00
	.type		$str$28,@object
	.size		$str$28,($str$27 - $str$28)
$str$28:
        /*004e*/ 	.byte	0x2f, 0x74, 0x6d, 0x70, 0x2f, 0x63, 0x75, 0x74, 0x6c, 0x61, 0x73, 0x73, 0x5f, 0x73, 0x77, 0x65
        /*005e*/ 	.byte	0x65, 0x70, 0x5f, 0x73, 0x72, 0x63, 0x2f, 0x69, 0x6e, 0x63, 0x6c, 0x75, 0x64, 0x65, 0x2f, 0x63
        /*006e*/ 	.byte	0x75, 0x74, 0x65, 0x2f, 0x61, 0x74, 0x6f, 0x6d, 0x2f, 0x63, 0x6f, 0x70, 0x79, 0x5f, 0x74, 0x72
        /*007e*/ 	.byte	0x61, 0x69, 0x74, 0x73, 0x5f, 0x73, 0x6d, 0x31, 0x30, 0x30, 0x2e, 0x68, 0x70, 0x70, 0x00
	.type		$str$27,@object
	.size		$str$27,(__unnamed_1 - $str$27)
$str$27:
        /*008d*/ 	.byte	0x28, 0x28, 0x75, 0x69, 0x6e, 0x74, 0x33, 0x32, 0x5f, 0x74, 0x28, 0x74, 0x68, 0x72, 0x65, 0x61
        /*009d*/ 	.byte	0x64, 0x49, 0x64, 0x78, 0x2e, 0x78, 0x29, 0x20, 0x2f, 0x20, 0x33, 0x32, 0x29, 0x20, 0x25, 0x20
        /*00ad*/ 	.byte	0x34, 0x29, 0x20, 0x3d, 0x3d, 0x20, 0x28, 0x28, 0x28, 0x74, 0x6d, 0x65, 0x6d, 0x5f, 0x61, 0x64
        /*00bd*/ 	.byte	0x64, 0x72, 0x20, 0x3e, 0x3e, 0x20, 0x31, 0x36, 0x29, 0x20, 0x2f, 0x20, 0x33, 0x32, 0x29, 0x20
        /*00cd*/ 	.byte	0x25, 0x20, 0x34, 0x29, 0x00
	.type		__unnamed_1,@object
	.size		__unnamed_1,(__unnamed_2 - __unnamed_1)
__unnamed_1:
        /*00d2*/ 	.byte	0x61, 0x75, 0x74, 0x6f, 0x20, 0x63, 0x75, 0x74, 0x65, 0x3a, 0x3a, 0x61, 0x73, 0x5f, 0x70, 0x6f
        /* <DEDUP_REMOVED lines=24> */
        /*0262*/ 	.byte	0x30, 0x34, 0x38, 0x3e, 0x3e, 0x3e, 0x3e, 0x5d, 0x00
	.type		__unnamed_2,@object
	.size		__unnamed_2,(.L_2 - __unnamed_2)
__unnamed_2:
        /* <DEDUP_REMOVED lines=45> */
        /*053b*/ 	.byte	0x3e, 0x3e, 0x3e, 0x5d, 0x00
.L_2:


//--------------------- .nv.shared._ZN7cutlass13device_kernelINS_4conv6kernel13ConvUniversalINS1_16ConvProblemShapeILNS1_8OperatorE2ELi3EEENS1_10collective14CollectiveConvINS1_47MainloopSm100TmaUmmaWarpSpecializedImplicitGemmILS5_2ELi8ELi3ELi1ELi2EN4cute5tupleIJNSA_1CILi1EEESD_SD_EEEEENSB_IJNSC_ILi64EEENSB_IJNSC_ILi128EEEEEENSB_IJNSC_ILi32EEEEEEEEENS_10tfloat32_tESM_NSA_8TiledMMAINSA_8MMA_AtomIJNSA_17SM100_MMA_TF32_SSISM_SM_fLi64ELi128ELNSA_4UMMA5MajorE1ELSR_1ELNSQ_7ScaleInE0ELSS_0EEEEEENSA_6LayoutISE_NSB_IJNSC_ILi0EEESW_SW_EEEEENSB_IJNSA_10UnderscoreESZ_SZ_EEEEENS7_6detail27Sm100ImplicitGemmTileTraitsINSA_13SM90_TMA_LOADENSA_14ComposedLayoutINSA_7SwizzleILi2ELi5ELi2EEENSA_18smem_ptr_flag_bitsILi32EEENSV_INSB_IJSJ_NSC_ILi4EEEEEENSB_IJSD_SJ_EEEEEEEvEENS13_INSA_20SM90_TMA_LOAD_IM2COLES1E_vEEEENS_8epilogue10collective18CollectiveEpilogueINS1J_23Sm100TmaWarpSpecializedILi4ELi2ELi16ELb1ELb0EEEJSL_NSB_IJNSV_ISG_SD_EENSV_ISJ_SD_EEEEESM_NSB_IJlNSB_IJSD_lllEEESW_EEESM_S1S_NS1J_6fusion15FusionCallbacksIS1N_NS1T_17LinearCombinationISM_fSM_fLNS_15FloatRoundStyleE2EEESL_S1Q_JEEENSA_5SM1004TMEM4LOAD26SM100_TMEM_LOAD_16dp128b8xES14_NS15_INS16_ILi3ELi4ELi3EEES19_NSV_INSB_IJNSC_ILi8EEESJ_EEENSB_IJSJ_SD_EEEEEEENSA_17SM75_U32x4_LDSM_NENSA_14SM90_TMA_STOREES28_NSA_17SM90_U32x4_STSM_NENSA_39AutoVectorizingCopyWithAssumedAlignmentILi128EEEEEEvvEEEEvNT_6ParamsE --------------------------
	.section	.nv.shared._ZN7cutlass13device_kernelINS_4conv6kernel13ConvUniversalINS1_16ConvProblemShapeILNS1_8OperatorE2ELi3EEENS1_10collective14CollectiveConvINS1_47MainloopSm100TmaUmmaWarpSpecializedImplicitGemmILS5_2ELi8ELi3ELi1ELi2EN4cute5tupleIJNSA_1CILi1EEESD_SD_EEEEENSB_IJNSC_ILi64EEENSB_IJNSC_ILi128EEEEEENSB_IJNSC_ILi32EEEEEEEEENS_10tfloat32_tESM_NSA_8TiledMMAINSA_8MMA_AtomIJNSA_17SM100_MMA_TF32_SSISM_SM_fLi64ELi128ELNSA_4UMMA5MajorE1ELSR_1ELNSQ_7ScaleInE0ELSS_0EEEEEENSA_6LayoutISE_NSB_IJNSC_ILi0EEESW_SW_EEEEENSB_IJNSA_10UnderscoreESZ_SZ_EEEEENS7_6detail27Sm100ImplicitGemmTileTraitsINSA_13SM90_TMA_LOADENSA_14ComposedLayoutINSA_7SwizzleILi2ELi5ELi2EEENSA_18smem_ptr_flag_bitsILi32EEENSV_INSB_IJSJ_NSC_ILi4EEEEEENSB_IJSD_SJ_EEEEEEEvEENS13_INSA_20SM90_TMA_LOAD_IM2COLES1E_vEEEENS_8epilogue10collective18CollectiveEpilogueINS1J_23Sm100TmaWarpSpecializedILi4ELi2ELi16ELb1ELb0EEEJSL_NSB_IJNSV_ISG_SD_EENSV_ISJ_SD_EEEEESM_NSB_IJlNSB_IJSD_lllEEESW_EEESM_S1S_NS1J_6fusion15FusionCallbacksIS1N_NS1T_17LinearCombinationISM_fSM_fLNS_15FloatRoundStyleE2EEESL_S1Q_JEEENSA_5SM1004TMEM4LOAD26SM100_TMEM_LOAD_16dp128b8xES14_NS15_INS16_ILi3ELi4ELi3EEES19_NSV_INSB_IJNSC_ILi8EEESJ_EEENSB_IJSJ_SD_EEEEEEENSA_17SM75_U32x4_LDSM_NENSA_14SM90_TMA_STOREES28_NSA_17SM90_U32x4_STSM_NENSA_39AutoVectorizingCopyWithAssumedAlignmentILi128EEEEEEvvEEEEvNT_6ParamsE,"aw",@nobits
	.sectionflags	@""
	.align	16
	.zero		1024


//--------------------- .nv.shared.reserved.0     --------------------------
	.section	.nv.shared.reserved.0,"aw",@nobits
	.weak		__nv_reservedSMEM_offset_0_alias
	.size		__nv_reservedSMEM_offset_0_alias, 0, 64
	.other		__nv_reservedSMEM_offset_0_alias,@"STO_CUDA_RESERVED_SHARED STV_DEFAULT"
__nv_reservedSMEM_offset_0_alias:
	.zero		0
.nv.shared.reserved.0:
	.zero		64
	.weak		__nv_reservedSMEM_tcgen05_partition
	.type		__nv_reservedSMEM_tcgen05_partition,@object
	.size		__nv_reservedSMEM_tcgen05_partition,(.L_0 - __nv_reservedSMEM_tcgen05_partition)
__nv_reservedSMEM_tcgen05_partition:
	.zero		32
.L_0:


//--------------------- .nv.global                --------------------------
	.section	.nv.global,"aw",@nobits
.nv.global:
	.type		_ZN39_INTERNAL_f226448c_4_k_cu_125cf1d0_33644cute1_E,@object
	.size		_ZN39_INTERNAL_f226448c_4_k_cu_125cf1d0_33644cute1_E,(_ZN39_INTERNAL_f226448c_4_k_cu_125cf1d0_33644cuda3std3__45__cpo6cbeginE - _ZN39_INTERNAL_f226448c_4_k_cu_125cf1d0_33644cute1_E)
_ZN39_INTERNAL_f226448c_4_k_cu_125cf1d0_33644cute1_E:
	.zero		1
	.type		_ZN39_INTERNAL_f226448c_4_k_cu_125cf1d0_33644cuda3std3__45__cpo6cbeginE,@object
	.size		_ZN39_INTERNAL_f226448c_4_k_cu_125cf1d0_33644cuda3std3__45__cpo6cbeginE,(_ZN39_INTERNAL_f226448c_4_k_cu_125cf1d0_33644cuda3std3__48in_placeE - _ZN39_INTERNAL_f226448c_4_k_cu_125cf1d0_33644cuda3std3__45__cpo6cbeginE)
_ZN39_INTERNAL_f226448c_4_k_cu_125cf1d0_33644cuda3std3__45__cpo6cbeginE:
	.zero		1
	.type		_ZN39_INTERNAL_f226448c_4_k_cu_125cf1d0_33644cuda3std3__48in_placeE,@object
	.size		_ZN39_INTERNAL_f226448c_4_k_cu_125cf1d0_33644cuda3std3__48in_placeE,(_ZN39_INTERNAL_f226448c_4_k_cu_125cf1d0_33644cuda3std6ranges3__45__cpo9iter_moveE - _ZN39_INTERNAL_f226448c_4_k_cu_125cf1d0_33644cuda3std3__48in_placeE)
_ZN39_INTERNAL_f226448c_4_k_cu_125cf1d0_33644cuda3std3__48in_placeE:
	.zero		1
	.type		_ZN39_INTERNAL_f226448c_4_k_cu_125cf1d0_33644cuda3std6ranges3__45__cpo9iter_moveE,@object
	.size		_ZN39_INTERNAL_f226448c_4_k_cu_125cf1d0_33644cuda3std6ranges3__45__cpo9iter_moveE,(_ZN39_INTERNAL_f226448c_4_k_cu_125cf1d0_33644cuda3std3__45__cpo5beginE - _ZN39_INTERNAL_f226448c_4_k_cu_125cf1d0_33644cuda3std6ranges3__45__cpo9iter_moveE)
_ZN39_INTERNAL_f226448c_4_k_cu_125cf1d0_33644cuda3std6ranges3__45__cpo9iter_moveE:
	.zero		1
	.type		_ZN39_INTERNAL_f226448c_4_k_cu_125cf1d0_33644cuda3std3__45__cpo5beginE,@object
	.size		_ZN39_INTERNAL_f226448c_4_k_cu_125cf1d0_33644cuda3std3__45__cpo5beginE,(_ZN39_INTERNAL_f226448c_4_k_cu_125cf1d0_33644cuda3std3__441_GLOBAL__N__f226448c_4_k_cu_125cf1d0_33646ignoreE - _ZN39_INTERNAL_f226448c_4_k_cu_125cf1d0_33644cuda3std3__45__cpo5beginE)
_ZN39_INTERNAL_f226448c_4_k_cu_125cf1d0_33644cuda3std3__45__cpo5beginE:
	.zero		1
	.type		_ZN39_INTERNAL_f226448c_4_k_cu_125cf1d0_33644cuda3std3__441_GLOBAL__N__f226448c_4_k_cu_125cf1d0_33646ignoreE,@object
	.size		_ZN39_INTERNAL_f226448c_4_k_cu_125cf1d0_33644cuda3std3__441_GLOBAL__N__f226448c_4_k_cu_125cf1d0_33646ignoreE,(_ZN39_INTERNAL_f226448c_4_k_cu_125cf1d0_33644cute7productE - _ZN39_INTERNAL_f226448c_4_k_cu_125cf1d0_33644cuda3std3__441_GLOBAL__N__f226448c_4_k_cu_125cf1d0_33646ignoreE)
_ZN39_INTERNAL_f226448c_4_k_cu_125cf1d0_33644cuda3std3__441_GLOBAL__N__f226448c_4_k_cu_125cf1d0_33646ignoreE:
	.zero		1
	.type		_ZN39_INTERNAL_f226448c_4_k_cu_125cf1d0_33644cute7productE,@object
	.size		_ZN39_INTERNAL_f226448c_4_k_cu_125cf1d0_33644cute7productE,(_ZN39_INTERNAL_f226448c_4_k_cu_125cf1d0_33644cuda3std3__45__cpo3endE - _ZN39_INTERNAL_f226448c_4_k_cu_125cf1d0_33644cute7productE)
_ZN39_INTERNAL_f226448c_4_k_cu_125cf1d0_33644cute7productE:
	.zero		1
	.type		_ZN39_INTERNAL_f226448c_4_k_cu_125cf1d0_33644cuda3std3__45__cpo3endE,@object
	.size		_ZN39_INTERNAL_f226448c_4_k_cu_125cf1d0_33644cuda3std3__45__cpo3endE,(_ZN39_INTERNAL_f226448c_4_k_cu_125cf1d0_33644cuda3std3__419piecewise_constructE - _ZN39_INTERNAL_f226448c_4_k_cu_125cf1d0_33644cuda3std3__45__cpo3endE)
_ZN39_INTERNAL_f226448c_4_k_cu_125cf1d0_33644cuda3std3__45__cpo3endE:
	.zero		1
	.type		_ZN39_INTERNAL_f226448c_4_k_cu_125cf1d0_33644cuda3std3__419piecewise_constructE,@object
	.size		_ZN39_INTERNAL_f226448c_4_k_cu_125cf1d0_33644cuda3std3__419piecewise_constructE,(_ZN39_INTERNAL_f226448c_4_k_cu_125cf1d0_33644cuda3std3__45__cpo4cendE - _ZN39_INTERNAL_f226448c_4_k_cu_125cf1d0_33644cuda3std3__419piecewise_constructE)
_ZN39_INTERNAL_f226448c_4_k_cu_125cf1d0_33644cuda3std3__419piecewise_constructE:
	.zero		1
	.type		_ZN39_INTERNAL_f226448c_4_k_cu_125cf1d0_33644cuda3std3__45__cpo4cendE,@object
	.size		_ZN39_INTERNAL_f226448c_4_k_cu_125cf1d0_33644cuda3std3__45__cpo4cendE,(_ZN39_INTERNAL_f226448c_4_k_cu_125cf1d0_33644cuda3std6ranges3__45__cpo4swapE - _ZN39_INTERNAL_f226448c_4_k_cu_125cf1d0_33644cuda3std3__45__cpo4cendE)
_ZN39_INTERNAL_f226448c_4_k_cu_125cf1d0_33644cuda3std3__45__cpo4cendE:
	.zero		1
	.type		_ZN39_INTERNAL_f226448c_4_k_cu_125cf1d0_33644cuda3std6ranges3__45__cpo4swapE,@object
	.size		_ZN39_INTERNAL_f226448c_4_k_cu_125cf1d0_33644cuda3std6ranges3__45__cpo4swapE,(.L_10 - _ZN39_INTERNAL_f226448c_4_k_cu_125cf1d0_33644cuda3std6ranges3__45__cpo4swapE)
_ZN39_INTERNAL_f226448c_4_k_cu_125cf1d0_33644cuda3std6ranges3__45__cpo4swapE:
	.zero		1
.L_10:


//--------------------- .nv.constant0._ZN7cutlass13device_kernelINS_4conv6kernel13ConvUniversalINS1_16ConvProblemShapeILNS1_8OperatorE2ELi3EEENS1_10collective14CollectiveConvINS1_47MainloopSm100TmaUmmaWarpSpecializedImplicitGemmILS5_2ELi8ELi3ELi1ELi2EN4cute5tupleIJNSA_1CILi1EEESD_SD_EEEEENSB_IJNSC_ILi64EEENSB_IJNSC_ILi128EEEEEENSB_IJNSC_ILi32EEEEEEEEENS_10tfloat32_tESM_NSA_8TiledMMAINSA_8MMA_AtomIJNSA_17SM100_MMA_TF32_SSISM_SM_fLi64ELi128ELNSA_4UMMA5MajorE1ELSR_1ELNSQ_7ScaleInE0ELSS_0EEEEEENSA_6LayoutISE_NSB_IJNSC_ILi0EEESW_SW_EEEEENSB_IJNSA_10UnderscoreESZ_SZ_EEEEENS7_6detail27Sm100ImplicitGemmTileTraitsINSA_13SM90_TMA_LOADENSA_14ComposedLayoutINSA_7SwizzleILi2ELi5ELi2EEENSA_18smem_ptr_flag_bitsILi32EEENSV_INSB_IJSJ_NSC_ILi4EEEEEENSB_IJSD_SJ_EEEEEEEvEENS13_INSA_20SM90_TMA_LOAD_IM2COLES1E_vEEEENS_8epilogue10collective18CollectiveEpilogueINS1J_23Sm100TmaWarpSpecializedILi4ELi2ELi16ELb1ELb0EEEJSL_NSB_IJNSV_ISG_SD_EENSV_ISJ_SD_EEEEESM_NSB_IJlNSB_IJSD_lllEEESW_EEESM_S1S_NS1J_6fusion15FusionCallbacksIS1N_NS1T_17LinearCombinationISM_fSM_fLNS_15FloatRoundStyleE2EEESL_S1Q_JEEENSA_5SM1004TMEM4LOAD26SM100_TMEM_LOAD_16dp128b8xES14_NS15_INS16_ILi3ELi4ELi3EEES19_NSV_INSB_IJNSC_ILi8EEESJ_EEENSB_IJSJ_SD_EEEEEEENSA_17SM75_U32x4_LDSM_NENSA_14SM90_TMA_STOREES28_NSA_17SM90_U32x4_STSM_NENSA_39AutoVectorizingCopyWithAssumedAlignmentILi128EEEEEEvvEEEEvNT_6ParamsE --------------------------
	.section	.nv.constant0._ZN7cutlass13device_kernelINS_4conv6kernel13ConvUniversalINS1_16ConvProblemShapeILNS1_8OperatorE2ELi3EEENS1_10collective14CollectiveConvINS1_47MainloopSm100TmaUmmaWarpSpecializedImplicitGemmILS5_2ELi8ELi3ELi1ELi2EN4cute5tupleIJNSA_1CILi1EEESD_SD_EEEEENSB_IJNSC_ILi64EEENSB_IJNSC_ILi128EEEEEENSB_IJNSC_ILi32EEEEEEEEENS_10tfloat32_tESM_NSA_8TiledMMAINSA_8MMA_AtomIJNSA_17SM100_MMA_TF32_SSISM_SM_fLi64ELi128ELNSA_4UMMA5MajorE1ELSR_1ELNSQ_7ScaleInE0ELSS_0EEEEEENSA_6LayoutISE_NSB_IJNSC_ILi0EEESW_SW_EEEEENSB_IJNSA_10UnderscoreESZ_SZ_EEEEENS7_6detail27Sm100ImplicitGemmTileTraitsINSA_13SM90_TMA_LOADENSA_14ComposedLayoutINSA_7SwizzleILi2ELi5ELi2EEENSA_18smem_ptr_flag_bitsILi32EEENSV_INSB_IJSJ_NSC_ILi4EEEEEENSB_IJSD_SJ_EEEEEEEvEENS13_INSA_20SM90_TMA_LOAD_IM2COLES1E_vEEEENS_8epilogue10collective18CollectiveEpilogueINS1J_23Sm100TmaWarpSpecializedILi4ELi2ELi16ELb1ELb0EEEJSL_NSB_IJNSV_ISG_SD_EENSV_ISJ_SD_EEEEESM_NSB_IJlNSB_IJSD_lllEEESW_EEESM_S1S_NS1J_6fusion15FusionCallbacksIS1N_NS1T_17LinearCombinationISM_fSM_fLNS_15FloatRoundStyleE2EEESL_S1Q_JEEENSA_5SM1004TMEM4LOAD26SM100_TMEM_LOAD_16dp128b8xES14_NS15_INS16_ILi3ELi4ELi3EEES19_NSV_INSB_IJNSC_ILi8EEESJ_EEENSB_IJSJ_SD_EEEEEEENSA_17SM75_U32x4_LDSM_NENSA_14SM90_TMA_STOREES28_NSA_17SM90_U32x4_STSM_NENSA_39AutoVectorizingCopyWithAssumedAlignmentILi128EEEEEEvvEEEEvNT_6ParamsE,"a",@progbits
	.sectionflags	@""
	.align	4
.nv.constant0._ZN7cutlass13device_kernelINS_4conv6kernel13ConvUniversalINS1_16ConvProblemShapeILNS1_8OperatorE2ELi3EEENS1_10collective14CollectiveConvINS1_47MainloopSm100TmaUmmaWarpSpecializedImplicitGemmILS5_2ELi8ELi3ELi1ELi2EN4cute5tupleIJNSA_1CILi1EEESD_SD_EEEEENSB_IJNSC_ILi64EEENSB_IJNSC_ILi128EEEEEENSB_IJNSC_ILi32EEEEEEEEENS_10tfloat32_tESM_NSA_8TiledMMAINSA_8MMA_AtomIJNSA_17SM100_MMA_TF32_SSISM_SM_fLi64ELi128ELNSA_4UMMA5MajorE1ELSR_1ELNSQ_7ScaleInE0ELSS_0EEEEEENSA_6LayoutISE_NSB_IJNSC_ILi0EEESW_SW_EEEEENSB_IJNSA_10UnderscoreESZ_SZ_EEEEENS7_6detail27Sm100ImplicitGemmTileTraitsINSA_13SM90_TMA_LOADENSA_14ComposedLayoutINSA_7SwizzleILi2ELi5ELi2EEENSA_18smem_ptr_flag_bitsILi32EEENSV_INSB_IJSJ_NSC_ILi4EEEEEENSB_IJSD_SJ_EEEEEEEvEENS13_INSA_20SM90_TMA_LOAD_IM2COLES1E_vEEEENS_8epilogue10collective18CollectiveEpilogueINS1J_23Sm100TmaWarpSpecializedILi4ELi2ELi16ELb1ELb0EEEJSL_NSB_IJNSV_ISG_SD_EENSV_ISJ_SD_EEEEESM_NSB_IJlNSB_IJSD_lllEEESW_EEESM_S1S_NS1J_6fusion15FusionCallbacksIS1N_NS1T_17LinearCombinationISM_fSM_fLNS_15FloatRoundStyleE2EEESL_S1Q_JEEENSA_5SM1004TMEM4LOAD26SM100_TMEM_LOAD_16dp128b8xES14_NS15_INS16_ILi3ELi4ELi3EEES19_NSV_INSB_IJNSC_ILi8EEESJ_EEENSB_IJSJ_SD_EEEEEEENSA_17SM75_U32x4_LDSM_NENSA_14SM90_TMA_STOREES28_NSA_17SM90_U32x4_STSM_NENSA_39AutoVectorizingCopyWithAssumedAlignmentILi128EEEEEEvvEEEEvNT_6ParamsE:
	.zero		3200


//--------------------- SYMBOLS --------------------------

	.type		.nv.reservedSmem.offset0,@object
	.size		.nv.reservedSmem.offset0,0x4
	.type		.nv.reservedSmem.cap,@object
	.size		.nv.reservedSmem.cap,0x4
	.type		__assertfail,@function
